// auto-generated by cutlass_sweep.gemm — config: {"arch": "sm_90", "cluster_m": 1, "cluster_n": 2, "dtype": "e5m2", "stages": 3, "tile_k": 64, "tile_m": 64, "tile_n": 256}
#include "cutlass/cutlass.h"
#include "cutlass/gemm/collective/collective_builder.hpp"
#include "cutlass/gemm/device/gemm_universal_adapter.h"
#include "cutlass/gemm/kernel/gemm_universal.hpp"
#include "cutlass/epilogue/collective/collective_builder.hpp"

using ElemA = cutlass::float_e5m2_t;
using ElemB = cutlass::float_e5m2_t;
using ElemCD = cutlass::float_e5m2_t;
using Acc  = float;
using TileShape    = cute::Shape<cute::_64, cute::_256, cute::_64>;
using ClusterShape = cute::Shape<cute::_1, cute::_2, cute::_1>;

using CollectiveEpilogue = typename cutlass::epilogue::collective::CollectiveBuilder<
    cutlass::arch::Sm90, cutlass::arch::OpClassTensorOp,
    TileShape, ClusterShape,
    cutlass::epilogue::collective::EpilogueTileAuto,
    Acc, Acc,
    ElemCD, cutlass::layout::RowMajor, 128 / cutlass::sizeof_bits<ElemCD>::value,
    ElemCD, cutlass::layout::RowMajor, 128 / cutlass::sizeof_bits<ElemCD>::value,
    cutlass::epilogue::collective::EpilogueScheduleAuto
  >::CollectiveOp;

using CollectiveMainloop = typename cutlass::gemm::collective::CollectiveBuilder<
    cutlass::arch::Sm90, cutlass::arch::OpClassTensorOp,
    ElemA, cutlass::layout::RowMajor, 128 / cutlass::sizeof_bits<ElemA>::value,
    ElemB, cutlass::layout::ColumnMajor, 128 / cutlass::sizeof_bits<ElemB>::value,
    Acc,
    TileShape, ClusterShape,
    cutlass::gemm::collective::StageCount<3>,
    cutlass::gemm::collective::KernelScheduleAuto
  >::CollectiveOp;

using GemmKernel = cutlass::gemm::kernel::GemmUniversal<
    cute::Shape<int,int,int,int>,
    CollectiveMainloop,
    CollectiveEpilogue
>;
using Gemm = cutlass::gemm::device::GemmUniversalAdapter<GemmKernel>;

// Force the device kernel symbol into the cubin without needing a host main.
auto* _anchor = &cutlass::device_kernel<GemmKernel>;


// ===== COMPILED SASS (sm_90a) =====

	.target	sm_90a

	.elftype	@"ET_EXEC"


//--------------------- .note.nv.tkinfo           --------------------------
	.section	.note.nv.tkinfo,"",@"SHT_NOTE"
	.sectionflags	@"SHF_NOTE_NV_TKINFO"
	.tkinfo
        /*0018*/ 	.word	0x00000002
        /*0030*/ 	.string	""
        /*0030*/ 	.string	"ptxas"
        /*0030*/ 	.string	"Cuda compilation tools, release 13.0, V13.0.88"
        /*0030*/ 	.string	"Build cuda_13.0.r13.0/compiler.36424714_0"
        /*0030*/ 	.string	"-arch sm_90a -m 64 "



//--------------------- .note.nv.cuinfo           --------------------------
	.section	.note.nv.cuinfo,"",@"SHT_NOTE"
	.sectionflags	@"SHF_NOTE_NV_CUINFO"
        /*0018*/ 	.short	0x0002
        /*001a*/ 	.short	0x005a
        /*001c*/ 	.short	0x0082
	.zero		2


//--------------------- .nv.info                  --------------------------
	.section	.nv.info,"",@"SHT_CUDA_INFO"
	.align	4


	//----- nvinfo : EIATTR_REGCOUNT
	.align		4
        /*0000*/ 	.byte	0x04, 0x2f
        /*0002*/ 	.short	(.L_12 - .L_11)
	.align		4
.L_11:
        /*0004*/ 	.word	index@(_ZN7cutlass13device_kernelINS_4gemm6kernel13GemmUniversalIN4cute5tupleIJiiiiEEENS1_10collective13CollectiveMmaINS1_37MainloopSm90TmaGmmaWarpSpecializedFP8ILi3ENS5_IJNS4_1CILi1EEENSA_ILi2EEESB_EEENS1_32KernelTmaWarpSpecializedPingpongEEENS5_IJNSA_ILi64EEENSA_ILi256EEESG_EEENS_12float_e5m2_tENS5_IJlSB_lEEESJ_SK_NS4_8TiledMMAINS4_8MMA_AtomIJNS4_4SM904GMMA31MMA_64x256x32_F32E5M2E5M2_SS_TNILNSO_7ScaleInE1ELSQ_1EEEEEENS4_6LayoutINS5_IJSB_SB_SB_EEENS5_IJNSA_ILi0EEESV_SV_EEEEENS5_IJNS4_10UnderscoreESY_SY_EEEEENS4_23SM90_TMA_LOAD_MULTICASTENS4_14ComposedLayoutINS4_7SwizzleILi2ELi4ELi3EEENS4_18smem_ptr_flag_bitsILi8EEENST_INS5_IJNSA_ILi8EEESG_EEENS5_IJSG_SB_EEEEEEEvNS4_8identityENS4_13SM90_TMA_LOADES1B_vS1C_EENS_8epilogue10collective6detail29Sm90TmaWarpSpecializedAdapterINS1G_15DefaultEpilogueISJ_SK_SK_NS1F_6thread17LinearCombinationISJ_Li1EffLNS1K_9ScaleType4KindE0ELNS_15FloatRoundStyleE2ESJ_EENS1_15EpilogueDefaultEEEEEvvEEEEvNT_6ParamsE)
        /*0008*/ 	.word	0x000000a8


	//----- nvinfo : EIATTR_FRAME_SIZE
	.align		4
.L_12:
        /*000c*/ 	.byte	0x04, 0x11
        /*000e*/ 	.short	(.L_14 - .L_13)
	.align		4
.L_13:
        /*0010*/ 	.word	index@(_ZN7cutlass13device_kernelINS_4gemm6kernel13GemmUniversalIN4cute5tupleIJiiiiEEENS1_10collective13CollectiveMmaINS1_37MainloopSm90TmaGmmaWarpSpecializedFP8ILi3ENS5_IJNS4_1CILi1EEENSA_ILi2EEESB_EEENS1_32KernelTmaWarpSpecializedPingpongEEENS5_IJNSA_ILi64EEENSA_ILi256EEESG_EEENS_12float_e5m2_tENS5_IJlSB_lEEESJ_SK_NS4_8TiledMMAINS4_8MMA_AtomIJNS4_4SM904GMMA31MMA_64x256x32_F32E5M2E5M2_SS_TNILNSO_7ScaleInE1ELSQ_1EEEEEENS4_6LayoutINS5_IJSB_SB_SB_EEENS5_IJNSA_ILi0EEESV_SV_EEEEENS5_IJNS4_10UnderscoreESY_SY_EEEEENS4_23SM90_TMA_LOAD_MULTICASTENS4_14ComposedLayoutINS4_7SwizzleILi2ELi4ELi3EEENS4_18smem_ptr_flag_bitsILi8EEENST_INS5_IJNSA_ILi8EEESG_EEENS5_IJSG_SB_EEEEEEEvNS4_8identityENS4_13SM90_TMA_LOADES1B_vS1C_EENS_8epilogue10collective6detail29Sm90TmaWarpSpecializedAdapterINS1G_15DefaultEpilogueISJ_SK_SK_NS1F_6thread17LinearCombinationISJ_Li1EffLNS1K_9ScaleType4KindE0ELNS_15FloatRoundStyleE2ESJ_EENS1_15EpilogueDefaultEEEEEvvEEEEvNT_6ParamsE)
        /*0014*/ 	.word	0x00000110


	//----- nvinfo : EIATTR_MIN_STACK_SIZE
	.align		4
.L_14:
        /*0018*/ 	.byte	0x04, 0x12
        /*001a*/ 	.short	(.L_16 - .L_15)
	.align		4
.L_15:
        /*001c*/ 	.word	index@(_ZN7cutlass13device_kernelINS_4gemm6kernel13GemmUniversalIN4cute5tupleIJiiiiEEENS1_10collective13CollectiveMmaINS1_37MainloopSm90TmaGmmaWarpSpecializedFP8ILi3ENS5_IJNS4_1CILi1EEENSA_ILi2EEESB_EEENS1_32KernelTmaWarpSpecializedPingpongEEENS5_IJNSA_ILi64EEENSA_ILi256EEESG_EEENS_12float_e5m2_tENS5_IJlSB_lEEESJ_SK_NS4_8TiledMMAINS4_8MMA_AtomIJNS4_4SM904GMMA31MMA_64x256x32_F32E5M2E5M2_SS_TNILNSO_7ScaleInE1ELSQ_1EEEEEENS4_6LayoutINS5_IJSB_SB_SB_EEENS5_IJNSA_ILi0EEESV_SV_EEEEENS5_IJNS4_10UnderscoreESY_SY_EEEEENS4_23SM90_TMA_LOAD_MULTICASTENS4_14ComposedLayoutINS4_7SwizzleILi2ELi4ELi3EEENS4_18smem_ptr_flag_bitsILi8EEENST_INS5_IJNSA_ILi8EEESG_EEENS5_IJSG_SB_EEEEEEEvNS4_8identityENS4_13SM90_TMA_LOADES1B_vS1C_EENS_8epilogue10collective6detail29Sm90TmaWarpSpecializedAdapterINS1G_15DefaultEpilogueISJ_SK_SK_NS1F_6thread17LinearCombinationISJ_Li1EffLNS1K_9ScaleType4KindE0ELNS_15FloatRoundStyleE2ESJ_EENS1_15EpilogueDefaultEEEEEvvEEEEvNT_6ParamsE)
        /*0020*/ 	.word	0x00000110
.L_16:


//--------------------- .nv.compat                --------------------------
	.section	.nv.compat,"",@"SHT_CUDA_COMPAT_INFO"
	.align	4
        /*0000*/ 	.byte	0x02, 0x09, 0x01, 0x00, 0x02, 0x02, 0x04, 0x00, 0x02, 0x05, 0x05, 0x00, 0x03, 0x07, 0x01, 0x01
        /*0010*/ 	.byte	0x02, 0x03, 0x01, 0x00, 0x02, 0x06, 0x01, 0x00, 0x04, 0x0b, 0x08, 0x00, 0x00, 0x00, 0x00, 0x00
        /*0020*/ 	.byte	0x00, 0x00, 0x00, 0x00


//--------------------- .nv.info._ZN7cutlass13device_kernelINS_4gemm6kernel13GemmUniversalIN4cute5tupleIJiiiiEEENS1_10collective13CollectiveMmaINS1_37MainloopSm90TmaGmmaWarpSpecializedFP8ILi3ENS5_IJNS4_1CILi1EEENSA_ILi2EEESB_EEENS1_32KernelTmaWarpSpecializedPingpongEEENS5_IJNSA_ILi64EEENSA_ILi256EEESG_EEENS_12float_e5m2_tENS5_IJlSB_lEEESJ_SK_NS4_8TiledMMAINS4_8MMA_AtomIJNS4_4SM904GMMA31MMA_64x256x32_F32E5M2E5M2_SS_TNILNSO_7ScaleInE1ELSQ_1EEEEEENS4_6LayoutINS5_IJSB_SB_SB_EEENS5_IJNSA_ILi0EEESV_SV_EEEEENS5_IJNS4_10UnderscoreESY_SY_EEEEENS4_23SM90_TMA_LOAD_MULTICASTENS4_14ComposedLayoutINS4_7SwizzleILi2ELi4ELi3EEENS4_18smem_ptr_flag_bitsILi8EEENST_INS5_IJNSA_ILi8EEESG_EEENS5_IJSG_SB_EEEEEEEvNS4_8identityENS4_13SM90_TMA_LOADES1B_vS1C_EENS_8epilogue10collective6detail29Sm90TmaWarpSpecializedAdapterINS1G_15DefaultEpilogueISJ_SK_SK_NS1F_6thread17LinearCombinationISJ_Li1EffLNS1K_9ScaleType4KindE0ELNS_15FloatRoundStyleE2ESJ_EENS1_15EpilogueDefaultEEEEEvvEEEEvNT_6ParamsE --------------------------
	.section	.nv.info._ZN7cutlass13device_kernelINS_4gemm6kernel13GemmUniversalIN4cute5tupleIJiiiiEEENS1_10collective13CollectiveMmaINS1_37MainloopSm90TmaGmmaWarpSpecializedFP8ILi3ENS5_IJNS4_1CILi1EEENSA_ILi2EEESB_EEENS1_32KernelTmaWarpSpecializedPingpongEEENS5_IJNSA_ILi64EEENSA_ILi256EEESG_EEENS_12float_e5m2_tENS5_IJlSB_lEEESJ_SK_NS4_8TiledMMAINS4_8MMA_AtomIJNS4_4SM904GMMA31MMA_64x256x32_F32E5M2E5M2_SS_TNILNSO_7ScaleInE1ELSQ_1EEEEEENS4_6LayoutINS5_IJSB_SB_SB_EEENS5_IJNSA_ILi0EEESV_SV_EEEEENS5_IJNS4_10UnderscoreESY_SY_EEEEENS4_23SM90_TMA_LOAD_MULTICASTENS4_14ComposedLayoutINS4_7SwizzleILi2ELi4ELi3EEENS4_18smem_ptr_flag_bitsILi8EEENST_INS5_IJNSA_ILi8EEESG_EEENS5_IJSG_SB_EEEEEEEvNS4_8identityENS4_13SM90_TMA_LOADES1B_vS1C_EENS_8epilogue10collective6detail29Sm90TmaWarpSpecializedAdapterINS1G_15DefaultEpilogueISJ_SK_SK_NS1F_6thread17LinearCombinationISJ_Li1EffLNS1K_9ScaleType4KindE0ELNS_15FloatRoundStyleE2ESJ_EENS1_15EpilogueDefaultEEEEEvvEEEEvNT_6ParamsE,"",@"SHT_CUDA_INFO"
	.sectionflags	@""
	.align	4


	//----- nvinfo : EIATTR_CUDA_API_VERSION
	.align		4
        /*0000*/ 	.byte	0x04, 0x37
        /*0002*/ 	.short	(.L_18 - .L_17)
.L_17:
        /*0004*/ 	.word	0x00000082


	//----- nvinfo : EIATTR_KPARAM_INFO
	.align		4
.L_18:
        /*0008*/ 	.byte	0x04, 0x17
        /*000a*/ 	.short	(.L_20 - .L_19)
.L_19:
        /*000c*/ 	.word	0x00000000
        /*0010*/ 	.short	0x0000
        /*0012*/ 	.short	0x0070
        /*0014*/ 	.byte	0x00, 0xf0, 0x01, 0x10


	//----- nvinfo : EIATTR_SPARSE_MMA_MASK
	.align		4
.L_20:
        /*0018*/ 	.byte	0x03, 0x50
        /*001a*/ 	.short	0x0000


	//----- nvinfo : EIATTR_MAXREG_COUNT
	.align		4
        /*001c*/ 	.byte	0x03, 0x1b
        /*001e*/ 	.short	0x00a8


	//----- nvinfo : EIATTR_NUM_BARRIERS
	.align		4
        /*0020*/ 	.byte	0x02, 0x4c
        /*0022*/ 	.byte	0x01
	.zero		1


	//----- nvinfo : EIATTR_ANNOTATIONS
	.align		4
        /*0024*/ 	.byte	0x04, 0x55
        /*0026*/ 	.short	(.L_22 - .L_21)


	//   ....[0]....
.L_21:
        /*0028*/ 	.word	0x00000001
        /*002c*/ 	.byte	0xa0, 0x06, 0x00, 0x00, 0x01, 0x00, 0x00, 0x00, 0xa0, 0x0d, 0x00, 0x00, 0x01, 0x00, 0x00, 0x00
        /* <DEDUP_REMOVED lines=208> */
        /*0d3c*/ 	.byte	0x30, 0x01, 0x01, 0x00, 0x01, 0x00, 0x00, 0x00, 0x80, 0x01, 0x01, 0x00


	//----- nvinfo : EIATTR_MERCURY_ISA_VERSION
	.align		4
.L_22:
        /*0d48*/ 	.byte	0x03, 0x5f
        /*0d4a*/ 	.short	0x0101


	//----- nvinfo : EIATTR_INT_WARP_WIDE_INSTR_OFFSETS
	.align		4
        /*0d4c*/ 	.byte	0x04, 0x31
        /*0d4e*/ 	.short	(.L_24 - .L_23)


	//   ....[0]....
.L_23:
        /*0d50*/ 	.word	0x00000560


	//   ....[1]....
        /*0d54*/ 	.word	0x00000570


	//   ....[2]....
        /*0d58*/ 	.word	0x000005b0


	//   ....[3]....
        /*0d5c*/ 	.word	0x000005e0


	//   ....[4]....
        /*0d60*/ 	.word	0x000005f0


	//   ....[5]....
        /*0d64*/ 	.word	0x00000630


	//   ....[6]....
        /*0d68*/ 	.word	0x00000760


	//   ....[7]....
        /*0d6c*/ 	.word	0x00000790


	//   ....[8]....
        /*0d70*/ 	.word	0x00005540


	//----- nvinfo : EIATTR_COOP_GROUP_MASK_REGIDS
	.align		4
.L_24:
        /*0d74*/ 	.byte	0x04, 0x29
        /*0d76*/ 	.short	(.L_26 - .L_25)


	//   ....[0]....
.L_25:
        /*0d78*/ 	.word	0xffffffff


	//   ....[1]....
        /*0d7c*/ 	.word	0xffffffff


	//   ....[2]....
        /*0d80*/ 	.word	0xffffffff


	//   ....[3]....
        /*0d84*/ 	.word	0xffffffff


	//   ....[4]....
        /*0d88*/ 	.word	0xffffffff


	//   ....[5]....
        /*0d8c*/ 	.word	0xffffffff


	//   ....[6]....
        /*0d90*/ 	.word	0xffffffff


	//----- nvinfo : EIATTR_COOP_GROUP_INSTR_OFFSETS
	.align		4
.L_26:
        /*0d94*/ 	.byte	0x04, 0x28
        /*0d96*/ 	.short	(.L_28 - .L_27)


	//   ....[0]....
.L_27:
        /*0d98*/ 	.word	0x00000070


	//   ....[1]....
        /*0d9c*/ 	.word	0x00000090


	//   ....[2]....
        /*0da0*/ 	.word	0x00000190


	//   ....[3]....
        /*0da4*/ 	.word	0x00000390


	//   ....[4]....
        /*0da8*/ 	.word	0x000003e0


	//   ....[5]....
        /*0dac*/ 	.word	0x000004a0


	//   ....[6]....
        /*0db0*/ 	.word	0x000008f0


	//----- nvinfo : EIATTR_REG_RECONFIG
	.align		4
.L_28:
        /*0db4*/ 	.byte	0x01, 0x54
	.zero		2


	//----- nvinfo : EIATTR_MBARRIER_INSTR_OFFSETS
	.align		4
        /*0db8*/ 	.byte	0x04, 0x39
        /*0dba*/ 	.short	(.L_30 - .L_29)


	//   ....[0]....
.L_29:
        /*0dbc*/ 	.word	0x00000310
        /*0dc0*/ 	.word	0x000000ff
        /*0dc4*/ 	.word	0x00000000
        /*0dc8*/ 	.short	0x0100
        /*0dca*/ 	.byte	0x07
	.zero		1


	//   ....[1]....
        /*0dcc*/ 	.word	0x00000320
        /*0dd0*/ 	.word	0x000000ff
        /*0dd4*/ 	.word	0x00000018
        /*0dd8*/ 	.short	0x0100
        /*0dda*/ 	.byte	0x07
	.zero		1


	//   ....[2]....
        /*0ddc*/ 	.word	0x00000330
        /*0de0*/ 	.word	0x000000ff
        /*0de4*/ 	.word	0x00000008
        /*0de8*/ 	.short	0x0100
        /*0dea*/ 	.byte	0x07
	.zero		1


	//   ....[3]....
        /*0dec*/ 	.word	0x00000340
        /*0df0*/ 	.word	0x000000ff
        /*0df4*/ 	.word	0x00000020
        /*0df8*/ 	.short	0x0100
        /*0dfa*/ 	.byte	0x07
	.zero		1


	//   ....[4]....
        /*0dfc*/ 	.word	0x00000350
        /*0e00*/ 	.word	0x000000ff
        /*0e04*/ 	.word	0x00000010
        /*0e08*/ 	.short	0x0100
        /*0e0a*/ 	.byte	0x07
	.zero		1


	//   ....[5]....
        /*0e0c*/ 	.word	0x00000360
        /*0e10*/ 	.word	0x000000ff
        /*0e14*/ 	.word	0x00000028
        /*0e18*/ 	.short	0x0100
        /*0e1a*/ 	.byte	0x07
	.zero		1


	//   ....[6]....
        /*0e1c*/ 	.word	0x000007d0
        /*0e20*/ 	.word	0x000000ff
        /*0e24*/ 	.word	0x00000060
        /*0e28*/ 	.short	0x0100
        /*0e2a*/ 	.byte	0x07
	.zero		1


	//   ....[7]....
        /*0e2c*/ 	.word	0x00000830
        /*0e30*/ 	.word	0x000000ff
        /*0e34*/ 	.word	0x00000068
        /*0e38*/ 	.short	0x0100
        /*0e3a*/ 	.byte	0x07
	.zero		1


	//   ....[8]....
        /*0e3c*/ 	.word	0x00000870
        /*0e40*/ 	.word	0x000000ff
        /*0e44*/ 	.word	0x00000040
        /*0e48*/ 	.short	0x0100
        /*0e4a*/ 	.byte	0x0a
	.zero		1


	//   ....[9]....
        /*0e4c*/ 	.word	0x00000880
        /*0e50*/ 	.word	0x000000ff
        /*0e54*/ 	.word	0x00000048
        /*0e58*/ 	.short	0x0100
        /*0e5a*/ 	.byte	0x0a
	.zero		1


	//   ....[10]....
        /*0e5c*/ 	.word	0x00000890
        /*0e60*/ 	.word	0x000000ff
        /*0e64*/ 	.word	0x00000050
        /*0e68*/ 	.short	0x0100
        /*0e6a*/ 	.byte	0x0a
	.zero		1


	//   ....[11]....
        /*0e6c*/ 	.word	0x000008a0
        /*0e70*/ 	.word	0x000000ff
        /*0e74*/ 	.word	0x00000058
        /*0e78*/ 	.short	0x0100
        /*0e7a*/ 	.byte	0x0a
	.zero		1


	//   ....[12]....
        /*0e7c*/ 	.word	0x00001750
        /*0e80*/ 	.word	0x000000ff
        /*0e84*/ 	.word	0xfffffff8
        /*0e88*/ 	.short	0x010a
        /*0e8a*/ 	.byte	0x11
	.zero		1


	//   ....[13]....
        /*0e8c*/ 	.word	0x00002120
        /*0e90*/ 	.word	0x000000ff
        /*0e94*/ 	.word	0x00000000
        /*0e98*/ 	.short	0x010a
        /*0e9a*/ 	.byte	0x06
	.zero		1


	//   ....[14]....
        /*0e9c*/ 	.word	0x00002160
        /*0ea0*/ 	.word	0x000000ff
        /*0ea4*/ 	.word	0x00000000
        /*0ea8*/ 	.short	0x010a
        /*0eaa*/ 	.byte	0x06
	.zero		1


	//   ....[15]....
        /*0eac*/ 	.word	0x00003340
        /*0eb0*/ 	.word	0x000000ff
        /*0eb4*/ 	.word	0x00000000
        /*0eb8*/ 	.short	0x010a
        /*0eba*/ 	.byte	0x09
	.zero		1


	//   ....[16]....
        /*0ebc*/ 	.word	0x00003380
        /*0ec0*/ 	.word	0x000000ff
        /*0ec4*/ 	.word	0x00000000
        /*0ec8*/ 	.short	0x010a
        /*0eca*/ 	.byte	0x09
	.zero		1


	//   ....[17]....
        /*0ecc*/ 	.word	0x000043f0
        /*0ed0*/ 	.word	0x000000e5
        /*0ed4*/ 	.word	0x00000000
        /*0ed8*/ 	.short	0x0101
        /*0eda*/ 	.byte	0x3f
	.zero		1


	//   ....[18]....
        /*0edc*/ 	.word	0x00005490
        /*0ee0*/ 	.word	0x000000e4
        /*0ee4*/ 	.word	0x00000000
        /*0ee8*/ 	.short	0x0101
        /*0eea*/ 	.byte	0x1b
	.zero		1


	//   ....[19]....
        /*0eec*/ 	.word	0x00005600
        /*0ef0*/ 	.word	0x00000018
        /*0ef4*/ 	.word	0x00000000
        /*0ef8*/ 	.short	0x0101
        /*0efa*/ 	.byte	0x3f
	.zero		1


	//   ....[20]....
        /*0efc*/ 	.word	0x000056c0
        /*0f00*/ 	.word	0x000000ff
        /*0f04*/ 	.word	0x00000008
        /*0f08*/ 	.short	0x010a
        /*0f0a*/ 	.byte	0x11
	.zero		1


	//   ....[21]....
        /*0f0c*/ 	.word	0x0000e8e0
        /*0f10*/ 	.word	0x00000003
        /*0f14*/ 	.word	0x00000000
        /*0f18*/ 	.short	0x0101
        /*0f1a*/ 	.byte	0x1b
	.zero		1


	//   ....[22]....
        /*0f1c*/ 	.word	0x0000f320
        /*0f20*/ 	.word	0x0000000b
        /*0f24*/ 	.word	0x00000018
        /*0f28*/ 	.short	0x010a
        /*0f2a*/ 	.byte	0x3f
	.zero		1


	//   ....[23]....
        /*0f2c*/ 	.word	0x0000f6f0
        /*0f30*/ 	.word	0x00000005
        /*0f34*/ 	.word	0x00000068
        /*0f38*/ 	.short	0x0101
        /*0f3a*/ 	.byte	0x3f
	.zero		1


	//   ....[24]....
        /*0f3c*/ 	.word	0x0000ff00
        /*0f40*/ 	.word	0x00000007
        /*0f44*/ 	.word	0x00000000
        /*0f48*/ 	.short	0x010a
        /*0f4a*/ 	.byte	0x3f
	.zero		1


	//   ....[25]....
        /*0f4c*/ 	.word	0x0000ff80
        /*0f50*/ 	.word	0x00000006
        /*0f54*/ 	.word	0x00000000
        /*0f58*/ 	.short	0x010a
        /*0f5a*/ 	.byte	0x3f
	.zero		1


	//   ....[26]....
        /*0f5c*/ 	.word	0x00010010
        /*0f60*/ 	.word	0x00000003
        /*0f64*/ 	.word	0x00000000
        /*0f68*/ 	.short	0x010a
        /*0f6a*/ 	.byte	0x3f
	.zero		1


	//   ....[27]....
        /*0f6c*/ 	.word	0x00010080
        /*0f70*/ 	.word	0x00000003
        /*0f74*/ 	.word	0xfffffff8
        /*0f78*/ 	.short	0x010a
        /*0f7a*/ 	.byte	0x3f
	.zero		1


	//   ....[28]....
        /*0f7c*/ 	.word	0x000100e0
        /*0f80*/ 	.word	0x00000003
        /*0f84*/ 	.word	0x00000000
        /*0f88*/ 	.short	0x010a
        /*0f8a*/ 	.byte	0x3f
	.zero		1


	//   ....[29]....
        /*0f8c*/ 	.word	0x00010150
        /*0f90*/ 	.word	0x00000000
        /*0f94*/ 	.word	0x00000000
        /*0f98*/ 	.short	0x010a
        /*0f9a*/ 	.byte	0x3f
	.zero		1


	//   ....[30]....
        /*0f9c*/ 	.word	0x000101c0
        /*0fa0*/ 	.word	0x00000019
        /*0fa4*/ 	.word	0x00000008
        /*0fa8*/ 	.short	0x010a
        /*0faa*/ 	.byte	0x3f
	.zero		1


	//   ....[31]....
        /*0fac*/ 	.word	0x00010290
        /*0fb0*/ 	.word	0x0000000b
        /*0fb4*/ 	.word	0x00000018
        /*0fb8*/ 	.short	0x010a
        /*0fba*/ 	.byte	0x3f
	.zero		1


	//   ....[32]....
        /*0fbc*/ 	.word	0x00010370
        /*0fc0*/ 	.word	0x00000007
        /*0fc4*/ 	.word	0x00000000
        /*0fc8*/ 	.short	0x010a
        /*0fca*/ 	.byte	0x3f
	.zero		1


	//   ....[33]....
        /*0fcc*/ 	.word	0x000103c0
        /*0fd0*/ 	.word	0x00000006
        /*0fd4*/ 	.word	0x00000000
        /*0fd8*/ 	.short	0x010a
        /*0fda*/ 	.byte	0x3f
	.zero		1


	//----- nvinfo : EIATTR_NUM_MBARRIERS
	.align		4
.L_30:
        /*0fdc*/ 	.byte	0x03, 0x38
        /*0fde*/ 	.short	0x000c


	//----- nvinfo : EIATTR_EXIT_INSTR_OFFSETS
	.align		4
        /*0fe0*/ 	.byte	0x04, 0x1c
        /*0fe2*/ 	.short	(.L_32 - .L_31)


	//   ....[0]....
.L_31:
        /*0fe4*/ 	.word	0x00001490


	//   ....[1]....
        /*0fe8*/ 	.word	0x000014f0


	//   ....[2]....
        /*0fec*/ 	.word	0x0000eff0


	//   ....[3]....
        /*0ff0*/ 	.word	0x0000f020


	//   ....[4]....
        /*0ff4*/ 	.word	0x00010060


	//----- nvinfo : EIATTR_MAX_THREADS
	.align		4
.L_32:
        /*0ff8*/ 	.byte	0x04, 0x05
        /*0ffa*/ 	.short	(.L_34 - .L_33)
.L_33:
        /*0ffc*/ 	.word	0x00000180
        /*1000*/ 	.word	0x00000001
        /*1004*/ 	.word	0x00000001


	//----- nvinfo : EIATTR_CRS_STACK_SIZE
	.align		4
.L_34:
        /*1008*/ 	.byte	0x04, 0x1e
        /*100a*/ 	.short	(.L_36 - .L_35)
.L_35:
        /*100c*/ 	.word	0x00000000


	//----- nvinfo : EIATTR_CBANK_PARAM_SIZE
	.align		4
.L_36:
        /*1010*/ 	.byte	0x03, 0x19
        /*1012*/ 	.short	0x0470


	//----- nvinfo : EIATTR_PARAM_CBANK
	.align		4
        /*1014*/ 	.byte	0x04, 0x0a
        /*1016*/ 	.short	(.L_38 - .L_37)
	.align		4
.L_37:
        /*1018*/ 	.word	index@(.nv.constant0._ZN7cutlass13device_kernelINS_4gemm6kernel13GemmUniversalIN4cute5tupleIJiiiiEEENS1_10collective13CollectiveMmaINS1_37MainloopSm90TmaGmmaWarpSpecializedFP8ILi3ENS5_IJNS4_1CILi1EEENSA_ILi2EEESB_EEENS1_32KernelTmaWarpSpecializedPingpongEEENS5_IJNSA_ILi64EEENSA_ILi256EEESG_EEENS_12float_e5m2_tENS5_IJlSB_lEEESJ_SK_NS4_8TiledMMAINS4_8MMA_AtomIJNS4_4SM904GMMA31MMA_64x256x32_F32E5M2E5M2_SS_TNILNSO_7ScaleInE1ELSQ_1EEEEEENS4_6LayoutINS5_IJSB_SB_SB_EEENS5_IJNSA_ILi0EEESV_SV_EEEEENS5_IJNS4_10UnderscoreESY_SY_EEEEENS4_23SM90_TMA_LOAD_MULTICASTENS4_14ComposedLayoutINS4_7SwizzleILi2ELi4ELi3EEENS4_18smem_ptr_flag_bitsILi8EEENST_INS5_IJNSA_ILi8EEESG_EEENS5_IJSG_SB_EEEEEEEvNS4_8identityENS4_13SM90_TMA_LOADES1B_vS1C_EENS_8epilogue10collective6detail29Sm90TmaWarpSpecializedAdapterINS1G_15DefaultEpilogueISJ_SK_SK_NS1F_6thread17LinearCombinationISJ_Li1EffLNS1K_9ScaleType4KindE0ELNS_15FloatRoundStyleE2ESJ_EENS1_15EpilogueDefaultEEEEEvvEEEEvNT_6ParamsE)
        /*101c*/ 	.short	0x0210
        /*101e*/ 	.short	0x0470


	//----- nvinfo : EIATTR_SW_WAR
	.align		4
.L_38:
        /*1020*/ 	.byte	0x04, 0x36
        /*1022*/ 	.short	(.L_40 - .L_39)
.L_39:
        /*1024*/ 	.word	0x00000008
.L_40:


//--------------------- .nv.callgraph             --------------------------
	.section	.nv.callgraph,"",@"SHT_CUDA_CALLGRAPH"
	.align	4
	.sectionentsize	8
	.align		4
        /*0000*/ 	.word	0x00000000
	.align		4
        /*0004*/ 	.word	0xffffffff
	.align		4
        /*0008*/ 	.word	0x00000000
	.align		4
        /*000c*/ 	.word	0xfffffffe
	.align		4
        /*0010*/ 	.word	0x00000000
	.align		4
        /*0014*/ 	.word	0xfffffffd
	.align		4
        /*0018*/ 	.word	0x00000000
	.align		4
        /*001c*/ 	.word	0xfffffffc


//--------------------- .nv.constant4             --------------------------
	.section	.nv.constant4,"a",@progbits
	.align	8
	.align		8
.nv.constant4:
        /*0000*/ 	.dword	_ZN39_INTERNAL_fc175128_4_k_cu_2b204aa0_42884cuda3std3__45__cpo5beginE
	.align		8
        /*0008*/ 	.dword	_ZN39_INTERNAL_fc175128_4_k_cu_2b204aa0_42884cuda3std3__45__cpo3endE
	.align		8
        /*0010*/ 	.dword	_ZN39_INTERNAL_fc175128_4_k_cu_2b204aa0_42884cuda3std3__45__cpo6cbeginE
	.align		8
        /*0018*/ 	.dword	_ZN39_INTERNAL_fc175128_4_k_cu_2b204aa0_42884cuda3std3__45__cpo4cendE
	.align		8
        /*0020*/ 	.dword	_ZN39_INTERNAL_fc175128_4_k_cu_2b204aa0_42884cuda3std3__441_GLOBAL__N__fc175128_4_k_cu_2b204aa0_42886ignoreE
	.align		8
        /*0028*/ 	.dword	_ZN39_INTERNAL_fc175128_4_k_cu_2b204aa0_42884cuda3std3__419piecewise_constructE
	.align		8
        /*0030*/ 	.dword	_ZN39_INTERNAL_fc175128_4_k_cu_2b204aa0_42884cuda3std3__48in_placeE
	.align		8
        /*0038*/ 	.dword	_ZN39_INTERNAL_fc175128_4_k_cu_2b204aa0_42884cuda3std6ranges3__45__cpo4swapE
	.align		8
        /*0040*/ 	.dword	_ZN39_INTERNAL_fc175128_4_k_cu_2b204aa0_42884cuda3std6ranges3__45__cpo9iter_moveE
	.align		8
        /*0048*/ 	.dword	_ZN39_INTERNAL_fc175128_4_k_cu_2b204aa0_42884cute7productE
	.align		8
        /*0050*/ 	.dword	_ZN39_INTERNAL_fc175128_4_k_cu_2b204aa0_42884cute1_E


//--------------------- .text._ZN7cutlass13device_kernelINS_4gemm6kernel13GemmUniversalIN4cute5tupleIJiiiiEEENS1_10collective13CollectiveMmaINS1_37MainloopSm90TmaGmmaWarpSpecializedFP8ILi3ENS5_IJNS4_1CILi1EEENSA_ILi2EEESB_EEENS1_32KernelTmaWarpSpecializedPingpongEEENS5_IJNSA_ILi64EEENSA_ILi256EEESG_EEENS_12float_e5m2_tENS5_IJlSB_lEEESJ_SK_NS4_8TiledMMAINS4_8MMA_AtomIJNS4_4SM904GMMA31MMA_64x256x32_F32E5M2E5M2_SS_TNILNSO_7ScaleInE1ELSQ_1EEEEEENS4_6LayoutINS5_IJSB_SB_SB_EEENS5_IJNSA_ILi0EEESV_SV_EEEEENS5_IJNS4_10UnderscoreESY_SY_EEEEENS4_23SM90_TMA_LOAD_MULTICASTENS4_14ComposedLayoutINS4_7SwizzleILi2ELi4ELi3EEENS4_18smem_ptr_flag_bitsILi8EEENST_INS5_IJNSA_ILi8EEESG_EEENS5_IJSG_SB_EEEEEEEvNS4_8identityENS4_13SM90_TMA_LOADES1B_vS1C_EENS_8epilogue10collective6detail29Sm90TmaWarpSpecializedAdapterINS1G_15DefaultEpilogueISJ_SK_SK_NS1F_6thread17LinearCombinationISJ_Li1EffLNS1K_9ScaleType4KindE0ELNS_15FloatRoundStyleE2ESJ_EENS1_15EpilogueDefaultEEEEEvvEEEEvNT_6ParamsE --------------------------
	.section	.text._ZN7cutlass13device_kernelINS_4gemm6kernel13GemmUniversalIN4cute5tupleIJiiiiEEENS1_10collective13CollectiveMmaINS1_37MainloopSm90TmaGmmaWarpSpecializedFP8ILi3ENS5_IJNS4_1CILi1EEENSA_ILi2EEESB_EEENS1_32KernelTmaWarpSpecializedPingpongEEENS5_IJNSA_ILi64EEENSA_ILi256EEESG_EEENS_12float_e5m2_tENS5_IJlSB_lEEESJ_SK_NS4_8TiledMMAINS4_8MMA_AtomIJNS4_4SM904GMMA31MMA_64x256x32_F32E5M2E5M2_SS_TNILNSO_7ScaleInE1ELSQ_1EEEEEENS4_6LayoutINS5_IJSB_SB_SB_EEENS5_IJNSA_ILi0EEESV_SV_EEEEENS5_IJNS4_10UnderscoreESY_SY_EEEEENS4_23SM90_TMA_LOAD_MULTICASTENS4_14ComposedLayoutINS4_7SwizzleILi2ELi4ELi3EEENS4_18smem_ptr_flag_bitsILi8EEENST_INS5_IJNSA_ILi8EEESG_EEENS5_IJSG_SB_EEEEEEEvNS4_8identityENS4_13SM90_TMA_LOADES1B_vS1C_EENS_8epilogue10collective6detail29Sm90TmaWarpSpecializedAdapterINS1G_15DefaultEpilogueISJ_SK_SK_NS1F_6thread17LinearCombinationISJ_Li1EffLNS1K_9ScaleType4KindE0ELNS_15FloatRoundStyleE2ESJ_EENS1_15EpilogueDefaultEEEEEvvEEEEvNT_6ParamsE,"ax",@progbits
	.align	128
.text._ZN7cutlass13device_kernelINS_4gemm6kernel13GemmUniversalIN4cute5tupleIJiiiiEEENS1_10collective13CollectiveMmaINS1_37MainloopSm90TmaGmmaWarpSpecializedFP8ILi3ENS5_IJNS4_1CILi1EEENSA_ILi2EEESB_EEENS1_32KernelTmaWarpSpecializedPingpongEEENS5_IJNSA_ILi64EEENSA_ILi256EEESG_EEENS_12float_e5m2_tENS5_IJlSB_lEEESJ_SK_NS4_8TiledMMAINS4_8MMA_AtomIJNS4_4SM904GMMA31MMA_64x256x32_F32E5M2E5M2_SS_TNILNSO_7ScaleInE1ELSQ_1EEEEEENS4_6LayoutINS5_IJSB_SB_SB_EEENS5_IJNSA_ILi0EEESV_SV_EEEEENS5_IJNS4_10UnderscoreESY_SY_EEEEENS4_23SM90_TMA_LOAD_MULTICASTENS4_14ComposedLayoutINS4_7SwizzleILi2ELi4ELi3EEENS4_18smem_ptr_flag_bitsILi8EEENST_INS5_IJNSA_ILi8EEESG_EEENS5_IJSG_SB_EEEEEEEvNS4_8identityENS4_13SM90_TMA_LOADES1B_vS1C_EENS_8epilogue10collective6detail29Sm90TmaWarpSpecializedAdapterINS1G_15DefaultEpilogueISJ_SK_SK_NS1F_6thread17LinearCombinationISJ_Li1EffLNS1K_9ScaleType4KindE0ELNS_15FloatRoundStyleE2ESJ_EENS1_15EpilogueDefaultEEEEEvvEEEEvNT_6ParamsE:
        .type           _ZN7cutlass13device_kernelINS_4gemm6kernel13GemmUniversalIN4cute5tupleIJiiiiEEENS1_10collective13CollectiveMmaINS1_37MainloopSm90TmaGmmaWarpSpecializedFP8ILi3ENS5_IJNS4_1CILi1EEENSA_ILi2EEESB_EEENS1_32KernelTmaWarpSpecializedPingpongEEENS5_IJNSA_ILi64EEENSA_ILi256EEESG_EEENS_12float_e5m2_tENS5_IJlSB_lEEESJ_SK_NS4_8TiledMMAINS4_8MMA_AtomIJNS4_4SM904GMMA31MMA_64x256x32_F32E5M2E5M2_SS_TNILNSO_7ScaleInE1ELSQ_1EEEEEENS4_6LayoutINS5_IJSB_SB_SB_EEENS5_IJNSA_ILi0EEESV_SV_EEEEENS5_IJNS4_10UnderscoreESY_SY_EEEEENS4_23SM90_TMA_LOAD_MULTICASTENS4_14ComposedLayoutINS4_7SwizzleILi2ELi4ELi3EEENS4_18smem_ptr_flag_bitsILi8EEENST_INS5_IJNSA_ILi8EEESG_EEENS5_IJSG_SB_EEEEEEEvNS4_8identityENS4_13SM90_TMA_LOADES1B_vS1C_EENS_8epilogue10collective6detail29Sm90TmaWarpSpecializedAdapterINS1G_15DefaultEpilogueISJ_SK_SK_NS1F_6thread17LinearCombinationISJ_Li1EffLNS1K_9ScaleType4KindE0ELNS_15FloatRoundStyleE2ESJ_EENS1_15EpilogueDefaultEEEEEvvEEEEvNT_6ParamsE,@function
        .size           _ZN7cutlass13device_kernelINS_4gemm6kernel13GemmUniversalIN4cute5tupleIJiiiiEEENS1_10collective13CollectiveMmaINS1_37MainloopSm90TmaGmmaWarpSpecializedFP8ILi3ENS5_IJNS4_1CILi1EEENSA_ILi2EEESB_EEENS1_32KernelTmaWarpSpecializedPingpongEEENS5_IJNSA_ILi64EEENSA_ILi256EEESG_EEENS_12float_e5m2_tENS5_IJlSB_lEEESJ_SK_NS4_8TiledMMAINS4_8MMA_AtomIJNS4_4SM904GMMA31MMA_64x256x32_F32E5M2E5M2_SS_TNILNSO_7ScaleInE1ELSQ_1EEEEEENS4_6LayoutINS5_IJSB_SB_SB_EEENS5_IJNSA_ILi0EEESV_SV_EEEEENS5_IJNS4_10UnderscoreESY_SY_EEEEENS4_23SM90_TMA_LOAD_MULTICASTENS4_14ComposedLayoutINS4_7SwizzleILi2ELi4ELi3EEENS4_18smem_ptr_flag_bitsILi8EEENST_INS5_IJNSA_ILi8EEESG_EEENS5_IJSG_SB_EEEEEEEvNS4_8identityENS4_13SM90_TMA_LOADES1B_vS1C_EENS_8epilogue10collective6detail29Sm90TmaWarpSpecializedAdapterINS1G_15DefaultEpilogueISJ_SK_SK_NS1F_6thread17LinearCombinationISJ_Li1EffLNS1K_9ScaleType4KindE0ELNS_15FloatRoundStyleE2ESJ_EENS1_15EpilogueDefaultEEEEEvvEEEEvNT_6ParamsE,(.L_x_334 - _ZN7cutlass13device_kernelINS_4gemm6kernel13GemmUniversalIN4cute5tupleIJiiiiEEENS1_10collective13CollectiveMmaINS1_37MainloopSm90TmaGmmaWarpSpecializedFP8ILi3ENS5_IJNS4_1CILi1EEENSA_ILi2EEESB_EEENS1_32KernelTmaWarpSpecializedPingpongEEENS5_IJNSA_ILi64EEENSA_ILi256EEESG_EEENS_12float_e5m2_tENS5_IJlSB_lEEESJ_SK_NS4_8TiledMMAINS4_8MMA_AtomIJNS4_4SM904GMMA31MMA_64x256x32_F32E5M2E5M2_SS_TNILNSO_7ScaleInE1ELSQ_1EEEEEENS4_6LayoutINS5_IJSB_SB_SB_EEENS5_IJNSA_ILi0EEESV_SV_EEEEENS5_IJNS4_10UnderscoreESY_SY_EEEEENS4_23SM90_TMA_LOAD_MULTICASTENS4_14ComposedLayoutINS4_7SwizzleILi2ELi4ELi3EEENS4_18smem_ptr_flag_bitsILi8EEENST_INS5_IJNSA_ILi8EEESG_EEENS5_IJSG_SB_EEEEEEEvNS4_8identityENS4_13SM90_TMA_LOADES1B_vS1C_EENS_8epilogue10collective6detail29Sm90TmaWarpSpecializedAdapterINS1G_15DefaultEpilogueISJ_SK_SK_NS1F_6thread17LinearCombinationISJ_Li1EffLNS1K_9ScaleType4KindE0ELNS_15FloatRoundStyleE2ESJ_EENS1_15EpilogueDefaultEEEEEvvEEEEvNT_6ParamsE)
        .other          _ZN7cutlass13device_kernelINS_4gemm6kernel13GemmUniversalIN4cute5tupleIJiiiiEEENS1_10collective13CollectiveMmaINS1_37MainloopSm90TmaGmmaWarpSpecializedFP8ILi3ENS5_IJNS4_1CILi1EEENSA_ILi2EEESB_EEENS1_32KernelTmaWarpSpecializedPingpongEEENS5_IJNSA_ILi64EEENSA_ILi256EEESG_EEENS_12float_e5m2_tENS5_IJlSB_lEEESJ_SK_NS4_8TiledMMAINS4_8MMA_AtomIJNS4_4SM904GMMA31MMA_64x256x32_F32E5M2E5M2_SS_TNILNSO_7ScaleInE1ELSQ_1EEEEEENS4_6LayoutINS5_IJSB_SB_SB_EEENS5_IJNSA_ILi0EEESV_SV_EEEEENS5_IJNS4_10UnderscoreESY_SY_EEEEENS4_23SM90_TMA_LOAD_MULTICASTENS4_14ComposedLayoutINS4_7SwizzleILi2ELi4ELi3EEENS4_18smem_ptr_flag_bitsILi8EEENST_INS5_IJNSA_ILi8EEESG_EEENS5_IJSG_SB_EEEEEEEvNS4_8identityENS4_13SM90_TMA_LOADES1B_vS1C_EENS_8epilogue10collective6detail29Sm90TmaWarpSpecializedAdapterINS1G_15DefaultEpilogueISJ_SK_SK_NS1F_6thread17LinearCombinationISJ_Li1EffLNS1K_9ScaleType4KindE0ELNS_15FloatRoundStyleE2ESJ_EENS1_15EpilogueDefaultEEEEEvvEEEEvNT_6ParamsE,@"STO_CUDA_ENTRY STV_DEFAULT"
_ZN7cutlass13device_kernelINS_4gemm6kernel13GemmUniversalIN4cute5tupleIJiiiiEEENS1_10collective13CollectiveMmaINS1_37MainloopSm90TmaGmmaWarpSpecializedFP8ILi3ENS5_IJNS4_1CILi1EEENSA_ILi2EEESB_EEENS1_32KernelTmaWarpSpecializedPingpongEEENS5_IJNSA_ILi64EEENSA_ILi256EEESG_EEENS_12float_e5m2_tENS5_IJlSB_lEEESJ_SK_NS4_8TiledMMAINS4_8MMA_AtomIJNS4_4SM904GMMA31MMA_64x256x32_F32E5M2E5M2_SS_TNILNSO_7ScaleInE1ELSQ_1EEEEEENS4_6LayoutINS5_IJSB_SB_SB_EEENS5_IJNSA_ILi0EEESV_SV_EEEEENS5_IJNS4_10UnderscoreESY_SY_EEEEENS4_23SM90_TMA_LOAD_MULTICASTENS4_14ComposedLayoutINS4_7SwizzleILi2ELi4ELi3EEENS4_18smem_ptr_flag_bitsILi8EEENST_INS5_IJNSA_ILi8EEESG_EEENS5_IJSG_SB_EEEEEEEvNS4_8identityENS4_13SM90_TMA_LOADES1B_vS1C_EENS_8epilogue10collective6detail29Sm90TmaWarpSpecializedAdapterINS1G_15DefaultEpilogueISJ_SK_SK_NS1F_6thread17LinearCombinationISJ_Li1EffLNS1K_9ScaleType4KindE0ELNS_15FloatRoundStyleE2ESJ_EENS1_15EpilogueDefaultEEEEEvvEEEEvNT_6ParamsE:
[----:B------:R-:W0:Y:S02]  /*0000*/  LDC R1, c[0x0][0x28] ;  /* 0x00000a00ff017b82 */ /* 0x000e240000000800 */
[----:B0-----:R-:W-:Y:S01]  /*0010*/  VIADD R1, R1, 0xfffffef0 ;  /* 0xfffffef001017836 */ /* 0x001fe20000000000 */
[----:B------:R-:W0:Y:S01]  /*0020*/  S2R R2, SR_TID.X ;  /* 0x0000000000027919 */ /* 0x000e220000002100 */
[----:B------:R-:W-:Y:S01]  /*0030*/  ELECT P0, URZ, PT ;  /* 0x00000000003f782f */ /* 0x000fe20003800000 */
[----:B------:R-:W-:Y:S01]  /*0040*/  BSSY B0, `(.L_x_0) ;  /* 0x0000014000007945 */ /* 0x000fe20003800000 */
[--C-:B0-----:R-:W-:Y:S02]  /*0050*/  SHF.R.U32.HI R0, RZ, 0x5, R2.reuse ;  /* 0x00000005ff007819 */ /* 0x101fe40000011602 */
[----:B------:R-:W-:-:S03]  /*0060*/  SHF.R.U32.HI R5, RZ, 0x7, R2 ;  /* 0x00000007ff057819 */ /* 0x000fc60000011602 */
[----:B------:R-:W0:Y:S02]  /*0070*/  SHFL.IDX PT, R3, R0, RZ, 0x1f ;  /* 0x00001fff00037589 */ /* 0x000e2400000e0000 */
[----:B0-----:R-:W-:Y:S02]  /*0080*/  R2UR UR6, R3 ;  /* 0x00000000030672ca */ /* 0x001fe400000e0000 */
[----:B------:R0:W1:Y:S11]  /*0090*/  SHFL.IDX PT, R3, R5, RZ, 0x1f ;  /* 0x00001fff05037589 */ /* 0x00007600000e0000 */
[----:B------:R-:W-:-:S02]  /*00a0*/  USHF.R.S32.HI UR4, URZ, 0x1f, UR6 ;  /* 0x0000001f3f047899 */ /* 0x000fc40008011406 */
[----:B------:R-:W-:Y:S02]  /*00b0*/  ISETP.NE.OR P0, PT, RZ, UR6, !P0 ;  /* 0x00000006ff007c0c */ /* 0x000fe4000c705670 */
[----:B------:R-:W-:-:S04]  /*00c0*/  ULEA.HI UR4, UR4, UR6, URZ, 0x2 ;  /* 0x0000000604047291 */ /* 0x000fc8000f8f103f */
[----:B------:R-:W-:-:S04]  /*00d0*/  ULOP3.LUT UR4, UR4, 0xfffffffc, URZ, 0xc0, !UPT ;  /* 0xfffffffc04047892 */ /* 0x000fc8000f8ec03f */
[----:B------:R-:W-:-:S03]  /*00e0*/  UIADD3 UR6, UR6, -UR4, URZ ;  /* 0x8000000406067290 */ /* 0x000fc6000fffe03f */
[----:B01----:R-:W-:Y:S09]  /*00f0*/  @P0 BRA `(.L_x_1) ;  /* 0x0000000000200947 */ /* 0x003ff20003800000 */
[----:B------:R-:W-:Y:S02]  /*0100*/  ULDC.64 UR4, c[0x0][0x198] ;  /* 0x0000660000047ab9 */ /* 0x000fe40000000a00 */
[----:B------:R-:W-:Y:S02]  /*0110*/  UIADD3 UR8, UP0, UR4, 0xf0, URZ ;  /* 0x000000f004087890 */ /* 0x000fe4000ff1e03f */
[----:B------:R-:W-:Y:S02]  /*0120*/  UIADD3 UR4, UP1, UR4, 0x1f0, URZ ;  /* 0x000001f004047890 */ /* 0x000fe4000ff3e03f */
[----:B------:R-:W-:Y:S02]  /*0130*/  UIADD3.X UR9, URZ, UR5, URZ, UP0, !UPT ;  /* 0x000000053f097290 */ /* 0x000fe400087fe43f */
[----:B------:R-:W-:-:S07]  /*0140*/  UIADD3.X UR5, URZ, UR5, URZ, UP1, !UPT ;  /* 0x000000053f057290 */ /* 0x000fce0008ffe43f */
[----:B------:R0:W-:Y:S02]  /*0150*/  UTMACCTL.PF [UR8] ;  /* 0x00000000080079b9 */ /* 0x0001e40008040000 */
[----:B------:R0:W-:Y:S02]  /*0160*/  UTMACCTL.PF [UR4] ;  /* 0x00000000040079b9 */ /* 0x0001e40008040000 */
[----:B0-----:R-:W-:Y:S01]  /*0170*/  NOP ;  /* 0x0000000000007918 */ /* 0x001fe20000000000 */
.L_x_1:
[----:B------:R-:W-:Y:S05]  /*0180*/  BSYNC B0 ;  /* 0x0000000000007941 */ /* 0x000fea0003800000 */
.L_x_0:
[----:B------:R-:W0:Y:S01]  /*0190*/  SHFL.IDX PT, R6, R0, RZ, 0x1f ;  /* 0x00001fff00067589 */ /* 0x000e2200000e0000 */
[----:B------:R-:W-:Y:S01]  /*01a0*/  R2UR UR14, R3 ;  /* 0x00000000030e72ca */ /* 0x000fe200000e0000 */
[----:B------:R-:W-:-:S04]  /*01b0*/  UISETP.NE.AND UP0, UPT, UR6, 0x3, UPT ;  /* 0x000000030600788c */ /* 0x000fc8000bf05270 */
[----:B------:R-:W-:-:S08]  /*01c0*/  UISETP.EQ.OR UP0, UPT, UR6, URZ, !UP0 ;  /* 0x0000003f0600728c */ /* 0x000fd0000c702670 */
[----:B------:R-:W-:Y:S02]  /*01d0*/  UIADD3 UR12, UR14, -0x1, URZ ;  /* 0xffffffff0e0c7890 */ /* 0x000fe4000fffe03f */
[----:B------:R-:W-:Y:S02]  /*01e0*/  UISETP.EQ.AND UP0, UPT, UR14, URZ, UP0 ;  /* 0x0000003f0e00728c */ /* 0x000fe40008702270 */
[----:B------:R-:W-:Y:S02]  /*01f0*/  UISETP.GE.U32.AND UP1, UPT, UR12, 0x2, UPT ;  /* 0x000000020c00788c */ /* 0x000fe4000bf26070 */
[----:B------:R-:W-:Y:S01]  /*0200*/  USEL UR13, URZ, 0x1, !UP0 ;  /* 0x000000013f0d7887 */ /* 0x000fe2000c000000 */
[----:B0-----:R-:W-:-:S03]  /*0210*/  ISETP.NE.AND P0, PT, R6, RZ, PT ;  /* 0x000000ff0600720c */ /* 0x001fc60003f05270 */
[----:B------:R-:W-:-:S10]  /*0220*/  USEL UR13, UR13, 0x2, UP1 ;  /* 0x000000020d0d7887 */ /* 0x000fd40008800000 */
[----:B------:R-:W-:Y:S05]  /*0230*/  @P0 BRA `(.L_x_2) ;  /* 0x0000000000500947 */ /* 0x000fea0003800000 */
[----:B------:R-:W0:Y:S01]  /*0240*/  S2UR UR7, SR_CgaCtaId ;  /* 0x00000000000779c3 */ /* 0x000e220000008800 */
[----:B------:R-:W-:Y:S01]  /*0250*/  UMOV UR4, 0x400 ;  /* 0x0000040000047882 */ /* 0x000fe20000000000 */
[----:B------:R-:W-:Y:S01]  /*0260*/  UMOV UR5, 0x1 ;  /* 0x0000000100057882 */ /* 0x000fe20000000000 */
[----:B------:R-:W-:Y:S01]  /*0270*/  UMOV UR8, 0x2 ;  /* 0x0000000200087882 */ /* 0x000fe20000000000 */
[----:B------:R-:W-:Y:S01]  /*0280*/  ELECT P0, URZ, PT ;  /* 0x00000000003f782f */ /* 0x000fe20003800000 */
[----:B------:R-:W-:-:S04]  /*0290*/  UIADD3 UR8, -UR8, 0x100000, URZ ;  /* 0x0010000008087890 */ /* 0x000fc8000fffe13f */
[----:B------:R-:W-:Y:S02]  /*02a0*/  USHF.L.U32 UR9, UR8, 0xb, URZ ;  /* 0x0000000b08097899 */ /* 0x000fe4000800063f */
[----:B------:R-:W-:Y:S02]  /*02b0*/  USHF.L.U32 UR8, UR8, 0x1, URZ ;  /* 0x0000000108087899 */ /* 0x000fe4000800063f */
[----:B0-----:R-:W-:Y:S02]  /*02c0*/  ULEA UR7, UR7, UR4, 0x18 ;  /* 0x0000000407077291 */ /* 0x001fe4000f8ec03f */
[----:B------:R-:W-:-:S04]  /*02d0*/  UIADD3 UR4, -UR5, 0x100000, URZ ;  /* 0x0010000005047890 */ /* 0x000fc8000fffe13f */
[----:B------:R-:W-:Y:S02]  /*02e0*/  USHF.L.U32 UR5, UR4, 0xb, URZ ;  /* 0x0000000b04057899 */ /* 0x000fe4000800063f */
[----:B------:R-:W-:Y:S01]  /*02f0*/  USHF.L.U32 UR4, UR4, 0x1, URZ ;  /* 0x0000000104047899 */ /* 0x000fe2000800063f */
[----:B------:R-:W0:Y:S11]  /*0300*/  FENCE.VIEW.ASYNC.S ;  /* 0x00000000000073c6 */ /* 0x000e360000000000 */
[----:B0-----:R0:W1:Y:S01]  /*0310*/  SYNCS.EXCH.64 URZ, [UR7], UR4 ;  /* 0x00000004073f75b2 */ /* 0x0010620008000100 */
[----:B------:R0:W2:Y:S01]  /*0320*/  SYNCS.EXCH.64 URZ, [UR7+0x18], UR8 ;  /* 0x00001808073f75b2 */ /* 0x0000a20008000100 */
[----:B------:R0:W3:Y:S01]  /*0330*/  SYNCS.EXCH.64 URZ, [UR7+0x8], UR4 ;  /* 0x00000804073f75b2 */ /* 0x0000e20008000100 */
[----:B------:R0:W4:Y:S01]  /*0340*/  SYNCS.EXCH.64 URZ, [UR7+0x20], UR8 ;  /* 0x00002008073f75b2 */ /* 0x0001220008000100 */
[----:B------:R0:W0:Y:S01]  /*0350*/  SYNCS.EXCH.64 URZ, [UR7+0x10], UR4 ;  /* 0x00001004073f75b2 */ /* 0x0000220008000100 */
[----:B------:R0:W0:Y:S01]  /*0360*/  SYNCS.EXCH.64 URZ, [UR7+0x28], UR8 ;  /* 0x00002808073f75b2 */ /* 0x0000220008000100 */
[----:B------:R-:W-:Y:S01]  /*0370*/  NOP ;  /* 0x0000000000007918 */ /* 0x000fe20000000000 */
.L_x_2:
[----:B------:R-:W-:Y:S01]  /*0380*/  SHF.R.S32.HI R3, RZ, 0x1f, R2 ;  /* 0x0000001fff037819 */ /* 0x000fe20000011402 */
[----:B------:R-:W5:Y:S01]  /*0390*/  SHFL.IDX PT, R8, R0, RZ, 0x1f ;  /* 0x00001fff00087589 */ /* 0x000f6200000e0000 */
[----:B------:R-:W-:Y:S02]  /*03a0*/  ELECT P0, URZ, PT ;  /* 0x00000000003f782f */ /* 0x000fe40003800000 */
[----:B------:R-:W-:Y:S02]  /*03b0*/  SHF.R.S32.HI R9, RZ, 0x1f, R6 ;  /* 0x0000001fff097819 */ /* 0x000fe40000011406 */
[----:B------:R-:W-:Y:S02]  /*03c0*/  ELECT P1, URZ, PT ;  /* 0x00000000003f782f */ /* 0x000fe40003820000 */
[----:B------:R-:W-:Y:S01]  /*03d0*/  LEA.HI R3, R3, R2, RZ, 0x7 ;  /* 0x0000000203037211 */ /* 0x000fe200078f38ff */
[----:B------:R-:W1:Y:S01]  /*03e0*/  SHFL.IDX PT, R10, R0, RZ, 0x1f ;  /* 0x00001fff000a7589 */ /* 0x000e6200000e0000 */
[----:B------:R-:W-:Y:S01]  /*03f0*/  LEA.HI R9, R9, R6, RZ, 0x2 ;  /* 0x0000000609097211 */ /* 0x000fe200078f10ff */
[----:B------:R-:W2:Y:S01]  /*0400*/  S2UR UR15, SR_CTAID.X ;  /* 0x00000000000f79c3 */ /* 0x000ea20000002500 */
[----:B------:R-:W-:Y:S01]  /*0410*/  LOP3.LUT R3, R3, 0xffffff80, RZ, 0xc0, !PT ;  /* 0xffffff8003037812 */ /* 0x000fe200078ec0ff */
[----:B------:R-:W3:Y:S01]  /*0420*/  S2R R4, SR_CTAID.Y ;  /* 0x0000000000047919 */ /* 0x000ee20000002600 */
[----:B------:R-:W-:Y:S01]  /*0430*/  LOP3.LUT R9, R9, 0x3ffffffc, RZ, 0xc0, !PT ;  /* 0x3ffffffc09097812 */ /* 0x000fe200078ec0ff */
[----:B0-----:R-:W-:Y:S01]  /*0440*/  ULDC UR4, c[0x0][0x154] ;  /* 0x0000550000047ab9 */ /* 0x001fe20000000800 */
[----:B------:R-:W-:Y:S01]  /*0450*/  ULDC UR5, c[0x0][0x150] ;  /* 0x0000540000057ab9 */ /* 0x000fe20000000800 */
[----:B------:R-:W-:Y:S01]  /*0460*/  IMAD.IADD R3, R2, 0x1, -R3 ;  /* 0x0000000102037824 */ /* 0x000fe200078e0a03 */
[----:B------:R-:W-:Y:S01]  /*0470*/  UMOV UR9, 0x80 ;  /* 0x0000008000097882 */ /* 0x000fe20000000000 */
[----:B------:R-:W-:Y:S01]  /*0480*/  IMAD.IADD R6, R6, 0x1, -R9 ;  /* 0x0000000106067824 */ /* 0x000fe200078e0a09 */
[----:B------:R-:W0:Y:S01]  /*0490*/  LDC R15, c[0x0][0x148] ;  /* 0x00005200ff0f7b82 */ /* 0x000e220000000800 */
[----:B------:R-:W4:Y:S01]  /*04a0*/  SHFL.IDX PT, R9, R5, RZ, 0x1f ;  /* 0x00001fff05097589 */ /* 0x000f2200000e0000 */
[----:B------:R-:W-:Y:S01]  /*04b0*/  SHF.R.S32.HI R12, RZ, 0x1f, R3 ;  /* 0x0000001fff0c7819 */ /* 0x000fe20000011403 */
[----:B------:R-:W-:Y:S01]  /*04c0*/  NOP ;  /* 0x0000000000007918 */ /* 0x000fe20000000000 */
[----:B------:R-:W-:Y:S01]  /*04d0*/  NOP ;  /* 0x0000000000007918 */ /* 0x000fe20000000000 */
[----:B------:R-:W-:-:S02]  /*04e0*/  ISETP.NE.AND P4, PT, RZ, UR14, PT ;  /* 0x0000000eff007c0c */ /* 0x000fc4000bf85270 */
[----:B------:R-:W-:Y:S02]  /*04f0*/  LEA.HI R7, R12, R3, RZ, 0x3 ;  /* 0x000000030c077211 */ /* 0x000fe400078f18ff */
[----:B-----5:R-:W-:Y:S02]  /*0500*/  ISETP.NE.OR P0, PT, R8, RZ, !P0 ;  /* 0x000000ff0800720c */ /* 0x020fe40004705670 */
[--C-:B------:R-:W-:Y:S02]  /*0510*/  SHF.R.S32.HI R8, RZ, 0x3, R7.reuse ;  /* 0x00000003ff087819 */ /* 0x100fe40000011407 */
[----:B------:R-:W-:Y:S02]  /*0520*/  SHF.R.S32.HI R7, RZ, 0x1f, R7 ;  /* 0x0000001fff077819 */ /* 0x000fe40000011407 */
[----:B-1----:R-:W-:Y:S02]  /*0530*/  ISETP.NE.OR P1, PT, R10, RZ, !P1 ;  /* 0x000000ff0a00720c */ /* 0x002fe40004f25670 */
[----:B------:R-:W-:-:S04]  /*0540*/  LEA.HI R7, R7, R8, RZ, 0x2 ;  /* 0x0000000807077211 */ /* 0x000fc800078f10ff */
[----:B------:R-:W-:Y:S01]  /*0550*/  LOP3.LUT R7, R7, 0xfffffffc, RZ, 0xc0, !PT ;  /* 0xfffffffc07077812 */ /* 0x000fe200078ec0ff */
[----:B------:R-:W-:Y:S01]  /*0560*/  VOTEU.ALL UP1, P0 ;  /* 0x00000000003f7886 */ /* 0x000fe20000020000 */
[----:B------:R-:W-:Y:S01]  /*0570*/  VOTEU.ALL UP0, P0 ;  /* 0x00000000003f7886 */ /* 0x000fe20000000000 */
[----:B---3--:R-:W-:Y:S02]  /*0580*/  I2FP.F32.U32 R0, R4 ;  /* 0x0000000400007245 */ /* 0x008fe40000201000 */
[----:B------:R-:W-:Y:S01]  /*0590*/  IMAD.IADD R7, R8, 0x1, -R7 ;  /* 0x0000000108077824 */ /* 0x000fe200078e0a07 */
[----:B------:R-:W1:Y:S01]  /*05a0*/  @!UP1 S2UR UR8, SR_CgaCtaId ;  /* 0x00000000000899c3 */ /* 0x000e620000008800 */
[----:B------:R-:W-:Y:S01]  /*05b0*/  VOTEU.ALL UP2, P1 ;  /* 0x00000000003f7886 */ /* 0x000fe20000840000 */
[----:B------:R-:W-:Y:S01]  /*05c0*/  @!UP1 UMOV UR7, 0x400 ;  /* 0x0000040000079882 */ /* 0x000fe20000000000 */
[----:B------:R-:W-:Y:S01]  /*05d0*/  IMAD R6, R6, 0x4, R7 ;  /* 0x0000000406067824 */ /* 0x000fe200078e0207 */
[----:B------:R-:W-:Y:S01]  /*05e0*/  VOTEU.ALL UP3, P1 ;  /* 0x00000000003f7886 */ /* 0x000fe20000860000 */
[----:B------:R-:W-:Y:S01]  /*05f0*/  VOTEU.ALL UP4, P1 ;  /* 0x00000000003f7886 */ /* 0x000fe20000880000 */
[----:B------:R-:W-:Y:S01]  /*0600*/  @!UP2 UMOV UR10, 0x400 ;  /* 0x00000400000aa882 */ /* 0x000fe20000000000 */
[----:B------:R-:W-:Y:S01]  /*0610*/  IMAD.SHL.U32 R7, R6, 0x4, RZ ;  /* 0x0000000406077824 */ /* 0x000fe200078e00ff */
[----:B------:R-:W3:Y:S01]  /*0620*/  @!UP2 S2UR UR11, SR_CgaCtaId ;  /* 0x00000000000ba9c3 */ /* 0x000ee20000008800 */
[----:B------:R-:W-:Y:S01]  /*0630*/  VOTEU.ALL UP5, P1 ;  /* 0x00000000003f7886 */ /* 0x000fe200008a0000 */
[----:B----4-:R-:W-:-:S02]  /*0640*/  R2UR UR17, R9 ;  /* 0x00000000091172ca */ /* 0x010fc400000e0000 */
[----:B------:R-:W-:Y:S01]  /*0650*/  LOP3.LUT R11, R6, 0xc, R7, 0x78, !PT ;  /* 0x0000000c060b7812 */ /* 0x000fe200078e7807 */
[----:B------:R-:W-:Y:S01]  /*0660*/  FMUL R7, R0, UR4 ;  /* 0x0000000400077c20 */ /* 0x000fe20008400000 */
[----:B--2---:R-:W-:Y:S01]  /*0670*/  I2FP.F32.U32 R0, UR15 ;  /* 0x0000000f00007c45 */ /* 0x004fe20008201000 */
[----:B------:R-:W-:Y:S01]  /*0680*/  UMOV UR4, 0x20 ;  /* 0x0000002000047882 */ /* 0x000fe20000000000 */
[----:B------:R-:W2:Y:S01]  /*0690*/  LDC R8, c[0x0][0x140] ;  /* 0x00005000ff087b82 */ /* 0x000ea20000000800 */
[----:B------:R4:W-:Y:S02]  /*06a0*/  STL [R1+0x78], R11 ;  /* 0x0000780b01007387 */ /* 0x0009e40000100800 */
[----:B------:R-:W-:Y:S01]  /*06b0*/  FMUL R0, R0, UR5 ;  /* 0x0000000500007c20 */ /* 0x000fe20008400000 */
[----:B------:R-:W5:Y:S01]  /*06c0*/  F2I.U32.TRUNC.NTZ R7, R7 ;  /* 0x0000000700077305 */ /* 0x000f62000020f000 */
[----:B------:R-:W-:-:S04]  /*06d0*/  @!UP1 UIADD3 UR4, -UR4, 0x100000, URZ ;  /* 0x0010000004049890 */ /* 0x000fc8000fffe13f */
[----:B------:R-:W-:Y:S02]  /*06e0*/  @!UP1 USHF.L.U32 UR5, UR4, 0xb, URZ ;  /* 0x0000000b04059899 */ /* 0x000fe4000800063f */
[----:B------:R-:W-:Y:S01]  /*06f0*/  @!UP1 USHF.L.U32 UR4, UR4, 0x1, URZ ;  /* 0x0000000104049899 */ /* 0x000fe2000800063f */
[----:B------:R-:W4:Y:S01]  /*0700*/  LDC R6, c[0x0][0x144] ;  /* 0x00005100ff067b82 */ /* 0x000f220000000800 */
[----:B-1----:R-:W-:Y:S02]  /*0710*/  @!UP1 ULEA UR7, UR8, UR7, 0x18 ;  /* 0x0000000708079291 */ /* 0x002fe4000f8ec03f */
[----:B------:R-:W-:-:S04]  /*0720*/  @!UP2 UIADD3 UR8, -UR9, 0x100000, URZ ;  /* 0x001000000908a890 */ /* 0x000fc8000fffe13f */
[----:B------:R-:W-:Y:S02]  /*0730*/  @!UP2 USHF.L.U32 UR9, UR8, 0xb, URZ ;  /* 0x0000000b0809a899 */ /* 0x000fe4000800063f */
[----:B------:R-:W-:Y:S01]  /*0740*/  @!UP2 USHF.L.U32 UR8, UR8, 0x1, URZ ;  /* 0x000000010808a899 */ /* 0x000fe2000800063f */
[----:B------:R-:W1:Y:S01]  /*0750*/  F2I.U32.TRUNC.NTZ R0, R0 ;  /* 0x0000000000007305 */ /* 0x000e62000020f000 */
[----:B------:R-:W-:Y:S01]  /*0760*/  VOTEU.ALL UP1, P0 ;  /* 0x00000000003f7886 */ /* 0x000fe20000020000 */
[----:B------:R-:W-:Y:S01]  /*0770*/  LOP3.LUT P0, RZ, R3, 0x7, RZ, 0xc0, !PT ;  /* 0x0000000703ff7812 */ /* 0x000fe2000780c0ff */
[----:B---3--:R-:W-:Y:S01]  /*0780*/  @!UP2 ULEA UR10, UR11, UR10, 0x18 ;  /* 0x0000000a0b0aa291 */ /* 0x008fe2000f8ec03f */
[----:B------:R-:W-:Y:S01]  /*0790*/  VOTEU.ALL UP2, P1 ;  /* 0x00000000003f7886 */ /* 0x000fe20000840000 */
[----:B-----5:R-:W-:Y:S01]  /*07a0*/  IMAD.MOV R16, RZ, RZ, -R7 ;  /* 0x000000ffff107224 */ /* 0x020fe200078e0a07 */
[----:B------:R-:W-:Y:S01]  /*07b0*/  ISETP.LT.U32.AND P0, PT, R11, 0x2, !P0 ;  /* 0x000000020b00780c */ /* 0x000fe20004701070 */
[----:B------:R-:W3:Y:S02]  /*07c0*/  FENCE.VIEW.ASYNC.S ;  /* 0x00000000000073c6 */ /* 0x000ee40000000000 */
[----:B---3--:R3:W3:Y:S01]  /*07d0*/  @!UP0 SYNCS.EXCH.64 URZ, [UR7+0x60], UR4 ;  /* 0x00006004073f85b2 */ /* 0x0086e20008000100 */
[----:B--2---:R-:W-:Y:S01]  /*07e0*/  ISETP.EQ.U32.AND P2, PT, R8, 0x1, PT ;  /* 0x000000010800780c */ /* 0x004fe20003f42070 */
[----:B-1----:R-:W-:-:S02]  /*07f0*/  IMAD.MOV R7, RZ, RZ, -R0 ;  /* 0x000000ffff077224 */ /* 0x002fc400078e0a00 */
[----:B0-----:R-:W-:Y:S02]  /*0800*/  IMAD R0, R15, R16, R4 ;  /* 0x000000100f007224 */ /* 0x001fe400078e0204 */
[----:B----4-:R-:W-:-:S03]  /*0810*/  IMAD R14, R6, R7, UR15 ;  /* 0x0000000f060e7e24 */ /* 0x010fc6000f8e0207 */
[----:B------:R-:W-:Y:S01]  /*0820*/  ISETP.NE.AND P1, PT, R0, R11, PT ;  /* 0x0000000b0000720c */ /* 0x000fe20003f25270 */
[----:B------:R0:W1:Y:S01]  /*0830*/  @!UP1 SYNCS.EXCH.64 URZ, [UR7+0x68], UR4 ;  /* 0x00006804073f95b2 */ /* 0x0000620008000100 */
[----:B------:R-:W-:Y:S02]  /*0840*/  NOP ;  /* 0x0000000000007918 */ /* 0x000fe40000000000 */
[----:B------:R-:W-:-:S04]  /*0850*/  ISETP.EQ.OR P1, PT, R14, RZ, !P1 ;  /* 0x000000ff0e00720c */ /* 0x000fc80004f22670 */
[----:B------:R-:W-:Y:S01]  /*0860*/  PLOP3.LUT P0, PT, P0, P1, PT, 0x80, 0x0 ;  /* 0x000000000000781c */ /* 0x000fe20000703070 */
[----:B------:R0:W2:Y:S01]  /*0870*/  @!UP2 SYNCS.EXCH.64 URZ, [UR10+0x40], UR8 ;  /* 0x000040080a3fa5b2 */ /* 0x0000a20008000100 */
[----:B------:R0:W4:Y:S01]  /*0880*/  @!UP3 SYNCS.EXCH.64 URZ, [UR10+0x48], UR8 ;  /* 0x000048080a3fb5b2 */ /* 0x0001220008000100 */
[----:B------:R0:W0:Y:S01]  /*0890*/  @!UP4 SYNCS.EXCH.64 URZ, [UR10+0x50], UR8 ;  /* 0x000050080a3fc5b2 */ /* 0x0000220008000100 */
[----:B------:R0:W0:Y:S01]  /*08a0*/  @!UP5 SYNCS.EXCH.64 URZ, [UR10+0x58], UR8 ;  /* 0x000058080a3fd5b2 */ /* 0x0000220008000100 */
[----:B------:R-:W-:Y:S01]  /*08b0*/  NOP ;  /* 0x0000000000007918 */ /* 0x000fe20000000000 */
[----:B---3--:R-:W-:Y:S07]  /*08c0*/  @!P2 BRA `(.L_x_3) ;  /* 0x000000000008a947 */ /* 0x008fee0003800000 */
[----:B012-4-:R-:W-:Y:S01]  /*08d0*/  UCGABAR_ARV ;  /* 0x00000000000079c7 */ /* 0x017fe20008000000 */
[----:B------:R-:W-:Y:S05]  /*08e0*/  BRA `(.L_x_4) ;  /* 0x0000000000047947 */ /* 0x000fea0003800000 */
.L_x_3:
[----:B012-4-:R-:W-:Y:S01]  /*08f0*/  NOP ;  /* 0x0000000000007918 */ /* 0x017fe20000000000 */
.L_x_4:
[----:B------:R-:W-:Y:S01]  /*0900*/  ULDC.64 UR4, c[0x0][0x598] ;  /* 0x0001660000047ab9 */ /* 0x000fe20000000a00 */
[----:B------:R-:W-:Y:S01]  /*0910*/  ULDC.64 UR22, c[0x0][0x208] ;  /* 0x0000820000167ab9 */ /* 0x000fe20000000a00 */
[----:B------:R-:W-:-:S04]  /*0920*/  ISETP.NE.U32.AND P1, PT, RZ, UR4, PT ;  /* 0x00000004ff007c0c */ /* 0x000fc8000bf25070 */
[----:B------:R-:W-:-:S13]  /*0930*/  ISETP.NE.AND.EX P1, PT, RZ, UR5, PT, P1 ;  /* 0x00000005ff007c0c */ /* 0x000fda000bf25310 */
[----:B------:R-:W-:Y:S05]  /*0940*/  @!P1 BRA `(.L_x_5) ;  /* 0x0000000000209947 */ /* 0x000fea0003800000 */
[----:B------:R-:W0:Y:S02]  /*0950*/  LDC.64 R6, c[0x0][0x598] ;  /* 0x00016600ff067b82 */ /* 0x000e240000000a00 */
[----:B0-----:R-:W2:Y:S02]  /*0960*/  LDG.E.64 R6, desc[UR22][R6.64] ;  /* 0x0000001606067981 */ /* 0x001ea4000c1e1b00 */
[----:B--2---:R-:W-:-:S04]  /*0970*/  ISETP.NE.U32.AND P1, PT, R6, RZ, PT ;  /* 0x000000ff0600720c */ /* 0x004fc80003f25070 */
[----:B------:R-:W-:-:S13]  /*0980*/  ISETP.NE.AND.EX P1, PT, R7, RZ, PT, P1 ;  /* 0x000000ff0700720c */ /* 0x000fda0003f25310 */
[----:B------:R-:W-:Y:S05]  /*0990*/  @!P1 BRA `(.L_x_5) ;  /* 0x00000000000c9947 */ /* 0x000fea0003800000 */
[----:B------:R-:W2:Y:S02]  /*09a0*/  LD.E R6, desc[UR22][R6.64] ;  /* 0x0000001606067980 */ /* 0x000ea4000c101900 */
[----:B--2---:R-:W-:Y:S01]  /*09b0*/  R2UR UR24, R6 ;  /* 0x00000000061872ca */ /* 0x004fe200000e0000 */
[----:B------:R-:W-:-:S14]  /*09c0*/  BRA `(.L_x_6) ;  /* 0x0000000000247947 */ /* 0x000fdc0003800000 */
.L_x_5:
[----:B------:R-:W-:Y:S02]  /*09d0*/  ULDC.64 UR4, c[0x0][0x588] ;  /* 0x0001620000047ab9 */ /* 0x000fe40000000a00 */
[----:B------:R-:W-:-:S04]  /*09e0*/  ISETP.NE.U32.AND P1, PT, RZ, UR4, PT ;  /* 0x00000004ff007c0c */ /* 0x000fc8000bf25070 */
[----:B------:R-:W-:-:S13]  /*09f0*/  ISETP.NE.AND.EX P1, PT, RZ, UR5, PT, P1 ;  /* 0x00000005ff007c0c */ /* 0x000fda000bf25310 */
[----:B------:R-:W-:Y:S05]  /*0a00*/  @!P1 BRA `(.L_x_7) ;  /* 0x0000000000109947 */ /* 0x000fea0003800000 */
[----:B------:R-:W0:Y:S02]  /*0a10*/  LDC.64 R6, c[0x0][0x588] ;  /* 0x00016200ff067b82 */ /* 0x000e240000000a00 */
[----:B0-----:R-:W2:Y:S02]  /*0a20*/  LDG.E R6, desc[UR22][R6.64] ;  /* 0x0000001606067981 */ /* 0x001ea4000c1e1900 */
[----:B--2---:R-:W-:Y:S01]  /*0a30*/  R2UR UR24, R6 ;  /* 0x00000000061872ca */ /* 0x004fe200000e0000 */
[----:B------:R-:W-:-:S14]  /*0a40*/  BRA `(.L_x_6) ;  /* 0x0000000000047947 */ /* 0x000fdc0003800000 */
.L_x_7:
[----:B------:R-:W-:-:S05]  /*0a50*/  ULDC UR24, c[0x0][0x580] ;  /* 0x0001600000187ab9 */ /* 0x000fca0000000800 */
.L_x_6:
[----:B------:R-:W-:Y:S02]  /*0a60*/  ULDC.64 UR4, c[0x0][0x5a0] ;  /* 0x0001680000047ab9 */ /* 0x000fe40000000a00 */
        /* <DEDUP_REMOVED lines=11> */
.L_x_8:
        /* <DEDUP_REMOVED lines=8> */
.L_x_10:
[----:B------:R-:W-:-:S05]  /*0ba0*/  ULDC UR25, c[0x0][0x584] ;  /* 0x0001610000197ab9 */ /* 0x000fca0000000800 */
.L_x_9:
[----:B------:R-:W0:Y:S01]  /*0bb0*/  LDC R0, c[0x0][0x65c] ;  /* 0x00019700ff007b82 */ /* 0x000e220000000800 */
[----:B------:R-:W-:Y:S01]  /*0bc0*/  IMAD.U32 R6, RZ, RZ, UR15 ;  /* 0x0000000fff067e24 */ /* 0x000fe2000f8e00ff */
[----:B------:R-:W-:Y:S01]  /*0bd0*/  UISETP.NE.AND UP0, UPT, UR14, 0x2, UPT ;  /* 0x000000020e00788c */ /* 0x000fe2000bf05270 */
[----:B------:R-:W-:Y:S01]  /*0be0*/  IMAD.MOV.U32 R7, RZ, RZ, RZ ;  /* 0x000000ffff077224 */ /* 0x000fe200078e00ff */
[----:B------:R-:W-:Y:S01]  /*0bf0*/  ULDC UR7, c[0x0][0x28c] ;  /* 0x0000a30000077ab9 */ /* 0x000fe20000000800 */
[----:B------:R-:W-:Y:S01]  /*0c00*/  UMOV UR5, URZ ;  /* 0x0000003f00057c82 */ /* 0x000fe20008000000 */
[----:B------:R-:W-:Y:S02]  /*0c10*/  UIADD3 UR7, UR7, 0x3f, URZ ;  /* 0x0000003f07077890 */ /* 0x000fe4000fffe03f */
[----:B------:R-:W-:Y:S01]  /*0c20*/  PLOP3.LUT P1, PT, PT, PT, UP0, 0x80, 0x0 ;  /* 0x000000000000781c */ /* 0x000fe20003f2f008 */
[----:B------:R-:W-:Y:S01]  /*0c30*/  UMOV UR4, URZ ;  /* 0x0000003f00047c82 */ /* 0x000fe20008000000 */
[----:B------:R-:W-:Y:S01]  /*0c40*/  USHF.R.S32.HI UR10, URZ, 0x1f, UR7 ;  /* 0x0000001f3f0a7899 */ /* 0x000fe20008011407 */
[----:B------:R-:W-:-:S03]  /*0c50*/  ULDC.64 UR18, c[0x0][0x650] ;  /* 0x0001940000127ab9 */ /* 0x000fc60000000a00 */
[----:B------:R-:W-:-:S04]  /*0c60*/  ULEA.HI UR10, UR10, UR7, URZ, 0x6 ;  /* 0x000000070a0a7291 */ /* 0x000fc8000f8f303f */
[----:B------:R-:W-:Y:S01]  /*0c70*/  USHF.R.S32.HI UR14, URZ, 0x6, UR10 ;  /* 0x000000063f0e7899 */ /* 0x000fe2000801140a */
[----:B0-----:R-:W-:-:S13]  /*0c80*/  ISETP.NE.AND P3, PT, R0, 0x1, PT ;  /* 0x000000010000780c */ /* 0x001fda0003f65270 */
[----:B------:R-:W0:Y:S01]  /*0c90*/  @P3 LDC R9, c[0x0][0x10] ;  /* 0x00000400ff093b82 */ /* 0x000e220000000800 */
[----:B------:R-:W-:-:S07]  /*0ca0*/  @P3 IMAD.MOV.U32 R5, RZ, RZ, RZ ;  /* 0x000000ffff053224 */ /* 0x000fce00078e00ff */
[----:B------:R-:W1:Y:S01]  /*0cb0*/  @!P3 LDC R11, c[0x0][0xc] ;  /* 0x00000300ff0bbb82 */ /* 0x000e620000000800 */
[----:B------:R-:W-:Y:S01]  /*0cc0*/  ULDC UR8, c[0x0][0xc] ;  /* 0x0000030000087ab9 */ /* 0x000fe20000000800 */
[----:B------:R-:W-:Y:S01]  /*0cd0*/  ULDC UR9, c[0x0][0x10] ;  /* 0x0000040000097ab9 */ /* 0x000fe20000000800 */
[----:B------:R-:W-:Y:S01]  /*0ce0*/  ULDC UR7, c[0x0][0x14] ;  /* 0x0000050000077ab9 */ /* 0x000fe20000000800 */
[----:B------:R-:W-:-:S04]  /*0cf0*/  UIMAD.WIDE.U32 UR8, UR8, UR9, URZ ;  /* 0x00000009080872a5 */ /* 0x000fc8000f8e003f */
[----:B------:R-:W-:Y:S01]  /*0d00*/  UIMAD.WIDE.U32 UR20, UR8, UR7, URZ ;  /* 0x00000007081472a5 */ /* 0x000fe2000f8e003f */
[----:B0-----:R-:W-:Y:S01]  /*0d10*/  @P3 IMAD.WIDE.U32 R8, R9, UR15, R4 ;  /* 0x0000000f09083c25 */ /* 0x001fe2000f8e0004 */
[----:B------:R-:W-:-:S03]  /*0d20*/  UIMAD UR15, UR9, UR7, URZ ;  /* 0x00000007090f72a4 */ /* 0x000fc6000f8e023f */
[----:B------:R-:W-:Y:S01]  /*0d30*/  @P3 IMAD.MOV.U32 R13, RZ, RZ, R8 ;  /* 0x000000ffff0d3224 */ /* 0x000fe200078e0008 */
[----:B------:R-:W-:Y:S01]  /*0d40*/  UIADD3 UR15, UR21, UR15, URZ ;  /* 0x0000000f150f7290 */ /* 0x000fe2000fffe03f */
[----:B-1----:R-:W-:-:S04]  /*0d50*/  @!P3 IMAD.WIDE.U32 R6, R4, R11, R6 ;  /* 0x0000000b0406b225 */ /* 0x002fc800078e0006 */
[----:B------:R-:W-:Y:S02]  /*0d60*/  @P3 IMAD.MOV.U32 R11, RZ, RZ, RZ ;  /* 0x000000ffff0b3224 */ /* 0x000fe400078e00ff */
[----:B------:R-:W-:Y:S02]  /*0d70*/  @!P3 IMAD.MOV.U32 R13, RZ, RZ, R6 ;  /* 0x000000ffff0db224 */ /* 0x000fe400078e0006 */
[----:B------:R-:W-:Y:S02]  /*0d80*/  @P3 IMAD.IADD R10, R9, 0x1, R11 ;  /* 0x00000001090a3824 */ /* 0x000fe400078e020b */
[----:B------:R-:W-:Y:S01]  /*0d90*/  @!P3 IMAD.MOV.U32 R10, RZ, RZ, R7 ;  /* 0x000000ffff0ab224 */ /* 0x000fe200078e0007 */
[----:B------:R0:W-:Y:S01]  /*0da0*/  STL [R1+0x80], R13 ;  /* 0x0000800d01007387 */ /* 0x0001e20000100800 */
[----:B------:R-:W-:Y:S02]  /*0db0*/  IMAD.MOV.U32 R17, RZ, RZ, R13 ;  /* 0x000000ffff117224 */ /* 0x000fe400078e000d */
[----:B------:R-:W-:Y:S01]  /*0dc0*/  IMAD.MOV.U32 R22, RZ, RZ, R10 ;  /* 0x000000ffff167224 */ /* 0x000fe200078e000a */
[----:B------:R0:W-:Y:S01]  /*0dd0*/  STL [R1+0x7c], R10 ;  /* 0x00007c0a01007387 */ /* 0x0001e20000100800 */
[----:B------:R-:W-:Y:S05]  /*0de0*/  @P1 BRA `(.L_x_11) ;  /* 0x0000000000281947 */ /* 0x000fea0003800000 */
[----:B------:R-:W-:Y:S01]  /*0df0*/  IADD3 R17, P1, R17, UR20, RZ ;  /* 0x0000001411117c10 */ /* 0x000fe2000ff3e0ff */
[----:B------:R-:W-:Y:S02]  /*0e00*/  UISETP.GE.U32.AND UP0, UPT, UR14, 0x3, UPT ;  /* 0x000000030e00788c */ /* 0x000fe4000bf06070 */
[----:B------:R-:W-:Y:S01]  /*0e10*/  UIMAD.WIDE.U32 UR4, UR14, -0x55555555, URZ ;  /* 0xaaaaaaab0e0478a5 */ /* 0x000fe2000f8e003f */
[----:B------:R-:W-:Y:S01]  /*0e20*/  IADD3.X R22, R22, UR15, RZ, P1, !PT ;  /* 0x0000000f16167c10 */ /* 0x000fe20008ffe4ff */
[----:B------:R1:W-:Y:S02]  /*0e30*/  STL [R1+0x80], R17 ;  /* 0x0000801101007387 */ /* 0x0003e40000100800 */
[----:B------:R-:W-:Y:S02]  /*0e40*/  USHF.R.U32.HI UR5, URZ, 0x1, UR5 ;  /* 0x000000013f057899 */ /* 0x000fe40008011605 */
[----:B------:R1:W-:Y:S01]  /*0e50*/  STL [R1+0x7c], R22 ;  /* 0x00007c1601007387 */ /* 0x0003e20000100800 */
[----:B------:R-:W-:-:S02]  /*0e60*/  UMOV UR4, URZ ;  /* 0x0000003f00047c82 */ /* 0x000fc40008000000 */
[----:B------:R-:W-:Y:S02]  /*0e70*/  @UP0 ULOP3.LUT UR4, UR5, 0x1, URZ, 0xc0, !UPT ;  /* 0x0000000105040892 */ /* 0x000fe4000f8ec03f */
[----:B------:R-:W-:-:S12]  /*0e80*/  UIMAD UR5, UR5, -0x3, UR14 ;  /* 0xfffffffd050578a4 */ /* 0x000fd8000f8e020e */
.L_x_11:
[----:B------:R-:W-:Y:S01]  /*0e90*/  IMAD.MOV.U32 R8, RZ, RZ, -0x1 ;  /* 0xffffffffff087424 */ /* 0x000fe200078e00ff */
[----:B------:R-:W-:Y:S01]  /*0ea0*/  ISETP.GE.U32.AND P1, PT, R17, UR18, PT ;  /* 0x0000001211007c0c */ /* 0x000fe2000bf26070 */
[----:B------:R-:W-:Y:S01]  /*0eb0*/  IMAD.MOV.U32 R6, RZ, RZ, -0x1 ;  /* 0xffffffffff067424 */ /* 0x000fe200078e00ff */
[----:B------:R-:W-:Y:S01]  /*0ec0*/  PRMT R0, RZ, 0x7610, R0 ;  /* 0x00007610ff007816 */ /* 0x000fe20000000000 */
[----:B------:R-:W-:Y:S01]  /*0ed0*/  IMAD.MOV.U32 R7, RZ, RZ, -0x1 ;  /* 0xffffffffff077424 */ /* 0x000fe200078e00ff */
[----:B------:R2:W-:Y:S01]  /*0ee0*/  STL [R1+0x84], R8 ;  /* 0x0000840801007387 */ /* 0x0005e20000100800 */
[----:B------:R-:W-:-:S03]  /*0ef0*/  ISETP.GE.U32.AND.EX P1, PT, R22, UR19, PT, P1 ;  /* 0x0000001316007c0c */ /* 0x000fc6000bf26110 */
[----:B------:R2:W-:Y:S04]  /*0f00*/  STL [R1+0x74], R6 ;  /* 0x0000740601007387 */ /* 0x0005e80000100800 */
[----:B------:R2:W-:Y:S06]  /*0f10*/  STL [R1+0x88], R7 ;  /* 0x0000880701007387 */ /* 0x0005ec0000100800 */
[----:B------:R-:W-:Y:S05]  /*0f20*/  @P1 BRA `(.L_x_12) ;  /* 0x0000000400381947 */ /* 0x000fea0003800000 */
[----:B------:R-:W3:Y:S01]  /*0f30*/  LDC.64 R18, c[0x0][0x628] ;  /* 0x00018a00ff127b82 */ /* 0x000ee20000000a00 */
[----:B--2---:R-:W-:Y:S02]  /*0f40*/  IMAD.MOV.U32 R6, RZ, RZ, R17 ;  /* 0x000000ffff067224 */ /* 0x004fe400078e0011 */
[----:B------:R-:W-:-:S05]  /*0f50*/  IMAD.MOV.U32 R7, RZ, RZ, R22 ;  /* 0x000000ffff077224 */ /* 0x000fca00078e0016 */
[----:B------:R-:W2:Y:S08]  /*0f60*/  LDC R0, c[0x0][0x630] ;  /* 0x00018c00ff007b82 */ /* 0x000eb00000000800 */
[----:B------:R-:W4:Y:S01]  /*0f70*/  LDC.64 R20, c[0x0][0x620] ;  /* 0x00018800ff147b82 */ /* 0x000f220000000a00 */
[----:B---3--:R-:W-:-:S04]  /*0f80*/  ISETP.NE.U32.AND P1, PT, R18, RZ, PT ;  /* 0x000000ff1200720c */ /* 0x008fc80003f25070 */
[----:B------:R-:W-:-:S13]  /*0f90*/  ISETP.NE.AND.EX P1, PT, R19, RZ, PT, P1 ;  /* 0x000000ff1300720c */ /* 0x000fda0003f25310 */
[----:B--2-4-:R-:W-:Y:S05]  /*0fa0*/  @!P1 BRA `(.L_x_13) ;  /* 0x0000000000289947 */ /* 0x014fea0003800000 */
[----:B------:R-:W2:Y:S02]  /*0fb0*/  LDC R11, c[0x0][0x634] ;  /* 0x00018d00ff0b7b82 */ /* 0x000ea40000000800 */
[----:B--2---:R-:W-:-:S05]  /*0fc0*/  IADD3 R11, P1, R17, R11, RZ ;  /* 0x0000000b110b7210 */ /* 0x004fca0007f3e0ff */
[----:B0-----:R-:W-:-:S04]  /*0fd0*/  IMAD.X R13, RZ, RZ, R22, P1 ;  /* 0x000000ffff0d7224 */ /* 0x001fc800008e0616 */
[----:B------:R-:W-:-:S04]  /*0fe0*/  IMAD.WIDE.U32 R6, R13, R18, RZ ;  /* 0x000000120d067225 */ /* 0x000fc800078e00ff */
[----:B------:R-:W-:-:S04]  /*0ff0*/  IMAD.WIDE.U32 R8, P1, R11, R19, R6 ;  /* 0x000000130b087225 */ /* 0x000fc80007820006 */
[----:B------:R-:W-:-:S04]  /*1000*/  IMAD.WIDE.U32 R6, R11, R18, RZ ;  /* 0x000000120b067225 */ /* 0x000fc800078e00ff */
[----:B------:R-:W-:Y:S01]  /*1010*/  IMAD.X R11, RZ, RZ, RZ, P1 ;  /* 0x000000ffff0b7224 */ /* 0x000fe200008e06ff */
[----:B------:R-:W-:Y:S01]  /*1020*/  IADD3 RZ, P1, R7, R8, RZ ;  /* 0x0000000807ff7210 */ /* 0x000fe20007f3e0ff */
[----:B------:R-:W-:-:S04]  /*1030*/  IMAD.MOV.U32 R10, RZ, RZ, R9 ;  /* 0x000000ffff0a7224 */ /* 0x000fc800078e0009 */
[----:B------:R-:W-:-:S08]  /*1040*/  IMAD.WIDE.U32.X R6, R13, R19, R10, P1 ;  /* 0x000000130d067225 */ /* 0x000fd000008e040a */
.L_x_13:
[-CC-:B------:R-:W-:Y:S01]  /*1050*/  SHF.R.U64 R27, R6, R0.reuse, R7.reuse ;  /* 0x00000000061b7219 */ /* 0x180fe20000001207 */
[----:B------:R-:W2:Y:S01]  /*1060*/  LDC.64 R24, c[0x0][0x640] ;  /* 0x00019000ff187b82 */ /* 0x000ea20000000a00 */
[----:B------:R-:W-:Y:S01]  /*1070*/  SHF.R.U32.HI R0, RZ, R0, R7 ;  /* 0x00000000ff007219 */ /* 0x000fe20000011607 */
[----:B------:R-:W-:Y:S01]  /*1080*/  IMAD.MOV.U32 R6, RZ, RZ, R17 ;  /* 0x000000ffff067224 */ /* 0x000fe200078e0011 */
[----:B------:R-:W-:-:S05]  /*1090*/  IADD3 R9, P1, RZ, -R27, RZ ;  /* 0x8000001bff097210 */ /* 0x000fca0007f3e0ff */
[----:B------:R-:W3:Y:S01]  /*10a0*/  LDC R8, c[0x0][0x618] ;  /* 0x00018600ff087b82 */ /* 0x000ee20000000800 */
[----:B------:R-:W-:-:S04]  /*10b0*/  IMAD.X R7, RZ, RZ, ~R0, P1 ;  /* 0x000000ffff077224 */ /* 0x000fc800008e0e00 */
[-C--:B------:R-:W-:Y:S02]  /*10c0*/  IMAD R0, R7, R20.reuse, RZ ;  /* 0x0000001407007224 */ /* 0x080fe400078e02ff */
[----:B------:R-:W-:Y:S01]  /*10d0*/  IMAD.MOV.U32 R7, RZ, RZ, R22 ;  /* 0x000000ffff077224 */ /* 0x000fe200078e0016 */
[----:B------:R-:W4:Y:S01]  /*10e0*/  LDC R11, c[0x0][0x608] ;  /* 0x00018200ff0b7b82 */ /* 0x000f220000000800 */
[----:B-1----:R-:W-:Y:S02]  /*10f0*/  IMAD.MOV.U32 R22, RZ, RZ, 0x1 ;  /* 0x00000001ff167424 */ /* 0x002fe400078e00ff */
[----:B------:R-:W-:-:S04]  /*1100*/  IMAD.WIDE.U32 R6, R9, R20, R6 ;  /* 0x0000001409067225 */ /* 0x000fc800078e0006 */
[----:B------:R-:W-:Y:S01]  /*1110*/  IMAD R9, R9, R21, R0 ;  /* 0x0000001509097224 */ /* 0x000fe200078e0200 */
[----:B------:R-:W1:Y:S01]  /*1120*/  LDC R23, c[0x0][0x658] ;  /* 0x00019600ff177b82 */ /* 0x000e620000000800 */
[----:B--2---:R-:W-:Y:S01]  /*1130*/  ISETP.NE.U32.AND P1, PT, R24, RZ, PT ;  /* 0x000000ff1800720c */ /* 0x004fe20003f25070 */
[----:B------:R-:W-:Y:S02]  /*1140*/  IMAD.MOV.U32 R0, RZ, RZ, -0x1 ;  /* 0xffffffffff007424 */ /* 0x000fe400078e00ff */
[----:B------:R-:W-:Y:S01]  /*1150*/  IMAD.IADD R7, R7, 0x1, R9 ;  /* 0x0000000107077824 */ /* 0x000fe200078e0209 */
[----:B------:R-:W-:-:S03]  /*1160*/  ISETP.NE.AND.EX P1, PT, R25, RZ, PT, P1 ;  /* 0x000000ff1900720c */ /* 0x000fc60003f25310 */
[----:B------:R-:W2:Y:S01]  /*1170*/  LDC R21, c[0x0][0x600] ;  /* 0x00018000ff157b82 */ /* 0x000ea20000000800 */
[-CC-:B---3--:R-:W-:Y:S02]  /*1180*/  SHF.R.U64 R19, R6, R8.reuse, R7.reuse ;  /* 0x0000000806137219 */ /* 0x188fe40000001207 */
[----:B------:R-:W-:-:S05]  /*1190*/  SHF.R.U32.HI R6, RZ, R8, R7 ;  /* 0x00000008ff067219 */ /* 0x000fca0000011607 */
[----:B------:R-:W3:Y:S01]  /*11a0*/  LDC R18, c[0x0][0x648] ;  /* 0x00019200ff127b82 */ /* 0x000ee20000000800 */
[-CC-:B----4-:R-:W-:Y:S02]  /*11b0*/  SHF.R.U64 R28, R19, R11.reuse, R6.reuse ;  /* 0x0000000b131c7219 */ /* 0x190fe40000001206 */
[----:B------:R-:W-:-:S05]  /*11c0*/  SHF.R.U32.HI R6, RZ, R11, R6 ;  /* 0x0000000bff067219 */ /* 0x000fca0000011606 */
[----:B------:R-:W4:Y:S01]  /*11d0*/  LDC R20, c[0x0][0x638] ;  /* 0x00018e00ff147b82 */ /* 0x000f220000000800 */
[-CC-:B-1----:R-:W-:Y:S02]  /*11e0*/  SHF.R.U64 R30, R28, R23.reuse, R6.reuse ;  /* 0x000000171c1e7219 */ /* 0x182fe40000001206 */
[-C--:B------:R-:W-:Y:S02]  /*11f0*/  SHF.L.U32 R0, R0, R23.reuse, RZ ;  /* 0x0000001700007219 */ /* 0x080fe400000006ff */
[----:B------:R-:W-:Y:S01]  /*1200*/  SHF.R.U32.HI R7, RZ, R23, R6 ;  /* 0x00000017ff077219 */ /* 0x000fe20000011606 */
[----:B------:R-:W-:Y:S01]  /*1210*/  IMAD.MOV.U32 R6, RZ, RZ, R30 ;  /* 0x000000ffff067224 */ /* 0x000fe200078e001e */
[----:B0-----:R-:W-:Y:S01]  /*1220*/  LOP3.LUT R13, RZ, R0, RZ, 0x33, !PT ;  /* 0x00000000ff0d7212 */ /* 0x001fe200078e33ff */
[----:B------:R-:W0:Y:S01]  /*1230*/  LDC R26, c[0x0][0x610] ;  /* 0x00018400ff1a7b82 */ /* 0x000e220000000800 */
[----:B------:R-:W-:Y:S05]  /*1240*/  @!P1 BRA `(.L_x_14) ;  /* 0x0000000000289947 */ /* 0x000fea0003800000 */
[----:B------:R-:W1:Y:S02]  /*1250*/  LDC R11, c[0x0][0x64c] ;  /* 0x00019300ff0b7b82 */ /* 0x000e640000000800 */
[----:B-1----:R-:W-:-:S05]  /*1260*/  IADD3 R11, P1, R30, R11, RZ ;  /* 0x0000000b1e0b7210 */ /* 0x002fca0007f3e0ff */
[----:B------:R-:W-:-:S04]  /*1270*/  IMAD.X R17, RZ, RZ, R7, P1 ;  /* 0x000000ffff117224 */ /* 0x000fc800008e0607 */
[----:B------:R-:W-:-:S04]  /*1280*/  IMAD.WIDE.U32 R6, R17, R24, RZ ;  /* 0x0000001811067225 */ /* 0x000fc800078e00ff */
[----:B------:R-:W-:-:S04]  /*1290*/  IMAD.WIDE.U32 R8, P1, R11, R25, R6 ;  /* 0x000000190b087225 */ /* 0x000fc80007820006 */
[----:B------:R-:W-:-:S04]  /*12a0*/  IMAD.WIDE.U32 R6, R11, R24, RZ ;  /* 0x000000180b067225 */ /* 0x000fc800078e00ff */
[----:B------:R-:W-:Y:S01]  /*12b0*/  IMAD.X R11, RZ, RZ, RZ, P1 ;  /* 0x000000ffff0b7224 */ /* 0x000fe200008e06ff */
[----:B------:R-:W-:Y:S01]  /*12c0*/  IADD3 RZ, P1, R7, R8, RZ ;  /* 0x0000000807ff7210 */ /* 0x000fe20007f3e0ff */
[----:B------:R-:W-:-:S04]  /*12d0*/  IMAD.MOV.U32 R10, RZ, RZ, R9 ;  /* 0x000000ffff0a7224 */ /* 0x000fc800078e0009 */
[----:B------:R-:W-:-:S08]  /*12e0*/  IMAD.WIDE.U32.X R6, R17, R25, R10, P1 ;  /* 0x0000001911067225 */ /* 0x000fd000008e040a */
.L_x_14:
[----:B---3--:R-:W-:Y:S01]  /*12f0*/  SHF.R.U64 R5, R6, R18, R7 ;  /* 0x0000001206057219 */ /* 0x008fe20000001207 */
[----:B--2---:R-:W-:Y:S01]  /*1300*/  VIADD R6, R21, 0xffffffff ;  /* 0xffffffff15067836 */ /* 0x004fe20000000000 */
[----:B------:R-:W-:Y:S01]  /*1310*/  SHF.L.U32 R0, R22, R23, RZ ;  /* 0x0000001716007219 */ /* 0x000fe200000006ff */
[----:B------:R-:W-:Y:S01]  /*1320*/  @P3 IMAD R14, R15, R16, R4 ;  /* 0x000000100f0e3224 */ /* 0x000fe200078e0204 */
[----:B------:R-:W-:Y:S01]  /*1330*/  LOP3.LUT R13, R28, R13, RZ, 0xc0, !PT ;  /* 0x0000000d1c0d7212 */ /* 0x000fe200078ec0ff */
[----:B------:R-:W-:-:S04]  /*1340*/  IMAD.MOV R7, RZ, RZ, -R5 ;  /* 0x000000ffff077224 */ /* 0x000fc800078e0a05 */
[----:B------:R-:W-:Y:S01]  /*1350*/  IMAD R13, R0, R5, R13 ;  /* 0x00000005000d7224 */ /* 0x000fe200078e020d */
[----:B------:R-:W-:Y:S01]  /*1360*/  LOP3.LUT R5, R19, R6, RZ, 0xc0, !PT ;  /* 0x0000000613057212 */ /* 0x000fe200078ec0ff */
[----:B----4-:R-:W-:Y:S02]  /*1370*/  IMAD R0, R7, R20, R30 ;  /* 0x0000001407007224 */ /* 0x010fe400078e021e */
[----:B------:R-:W-:Y:S02]  /*1380*/  IMAD.MOV.U32 R6, RZ, RZ, 0x1 ;  /* 0x00000001ff067424 */ /* 0x000fe400078e00ff */
[----:B0-----:R-:W-:Y:S02]  /*1390*/  IMAD R4, R13, R26, R14 ;  /* 0x0000001a0d047224 */ /* 0x001fe400078e020e */
[----:B------:R-:W-:Y:S01]  /*13a0*/  IMAD R5, R0, R21, R5 ;  /* 0x0000001500057224 */ /* 0x000fe200078e0205 */
[----:B------:R-:W-:-:S04]  /*13b0*/  PRMT R0, R6, 0x7610, R0 ;  /* 0x0000761006007816 */ /* 0x000fc80000000000 */
[----:B------:R-:W-:Y:S02]  /*13c0*/  SEL R6, R5, R4, !P3 ;  /* 0x0000000405067207 */ /* 0x000fe40005800000 */
[----:B------:R-:W-:-:S03]  /*13d0*/  SEL R4, R4, R5, !P3 ;  /* 0x0000000504047207 */ /* 0x000fc60005800000 */
[----:B------:R3:W-:Y:S04]  /*13e0*/  STL [R1+0x88], R6 ;  /* 0x0000880601007387 */ /* 0x0007e80000100800 */
[----:B------:R3:W-:Y:S04]  /*13f0*/  STL [R1+0x74], R27 ;  /* 0x0000741b01007387 */ /* 0x0007e80000100800 */
[----:B------:R3:W-:Y:S02]  /*1400*/  STL [R1+0x84], R4 ;  /* 0x0000840401007387 */ /* 0x0007e40000100800 */
.L_x_12:
[----:B------:R-:W-:Y:S05]  /*1410*/  @!P2 BRA `(.L_x_15) ;  /* 0x00000000000ca947 */ /* 0x000fea0003800000 */
[----:B------:R-:W-:Y:S01]  /*1420*/  UCGABAR_WAIT ;  /* 0x0000000000007dc7 */ /* 0x000fe20008000000 */
[----:B------:R-:W-:Y:S01]  /*1430*/  CCTL.IVALL ;  /* 0x00000000ff00798f */ /* 0x000fe20002000000 */
[----:B------:R-:W-:Y:S05]  /*1440*/  BRA `(.L_x_16) ;  /* 0x0000000000047947 */ /* 0x000fea0003800000 */
.L_x_15:
[----:B------:R-:W-:Y:S06]  /*1450*/  BAR.SYNC.DEFER_BLOCKING 0x0 ;  /* 0x0000000000007b1d */ /* 0x000fec0000010000 */
.L_x_16:
[----:B------:R-:W-:Y:S05]  /*1460*/  @!P4 BRA `(.L_x_17) ;  /* 0x000000d800e4c947 */ /* 0x000fea0003800000 */
[----:B------:R-:W-:-:S06]  /*1470*/  UISETP.GT.U32.AND UP0, UPT, UR12, 0x1, UPT ;  /* 0x000000010c00788c */ /* 0x000fcc000bf04070 */
[----:B------:R-:W-:-:S13]  /*1480*/  PLOP3.LUT P1, PT, PT, PT, UP0, 0x80, 0x0 ;  /* 0x000000000000781c */ /* 0x000fda0003f2f008 */
[----:B------:R-:W-:Y:S05]  /*1490*/  @P1 EXIT ;  /* 0x000000000000194d */ /* 0x000fea0003800000 */
.L_x_18:
[----:B------:R-:W-:-:S08]  /*14a0*/  NOP ;  /* 0x0000000000007918 */ /* 0x000fd00000000000 */
[----:B------:R-:W4:Y:S02]  /*14b0*/  USETMAXREG.TRY_ALLOC.CTAPOOL UP0, 0xe8 ;  /* 0x000000e8000079c8 */ /* 0x000f240008000600 */
[----:B----4-:R-:W-:-:S13]  /*14c0*/  PLOP3.LUT P1, PT, PT, PT, UP0, 0x80, 0x0 ;  /* 0x000000000000781c */ /* 0x010fda0003f2f008 */
[----:B------:R-:W-:Y:S05]  /*14d0*/  @!P1 BRA `(.L_x_18) ;  /* 0xfffffffc00f09947 */ /* 0x000fea000383ffff */
[----:B------:R-:W-:-:S13]  /*14e0*/  LOP3.LUT P1, RZ, R0, 0xff, RZ, 0xc0, !PT ;  /* 0x000000ff00ff7812 */ /* 0x000fda000782c0ff */
[----:B------:R-:W-:Y:S05]  /*14f0*/  @!P1 EXIT ;  /* 0x000000000000994d */ /* 0x000fea0003800000 */
[----:B------:R-:W4:Y:S01]  /*1500*/  S2UR UR6, SR_CgaCtaId ;  /* 0x00000000000679c3 */ /* 0x000f220000008800 */
[CC--:B------:R-:W-:Y:S01]  /*1510*/  LEA.HI R0, R12.reuse, R3.reuse, RZ, 0x2 ;  /* 0x000000030c007211 */ /* 0x0c0fe200078f10ff */
[----:B------:R-:W-:Y:S01]  /*1520*/  UIADD3 UR7, UR17, -0x1, URZ ;  /* 0xffffffff11077890 */ /* 0x000fe2000fffe03f */
[----:B------:R-:W-:Y:S01]  /*1530*/  LEA.HI R3, R12, R3, RZ, 0x5 ;  /* 0x000000030c037211 */ /* 0x000fe200078f28ff */
[----:B------:R-:W-:Y:S01]  /*1540*/  UMOV UR12, 0x400 ;  /* 0x00000400000c7882 */ /* 0x000fe20000000000 */
[--C-:B------:R-:W-:Y:S01]  /*1550*/  SHF.R.S32.HI R2, RZ, 0x2, R0.reuse ;  /* 0x00000002ff027819 */ /* 0x100fe20000011400 */
[----:B------:R-:W-:Y:S01]  /*1560*/  UISETP.LT.AND UP0, UPT, UR14, 0x1, UPT ;  /* 0x000000010e00788c */ /* 0x000fe2000bf01270 */
[----:B------:R-:W-:Y:S01]  /*1570*/  SHF.R.S32.HI R5, RZ, 0x1f, R0 ;  /* 0x0000001fff057819 */ /* 0x000fe20000011400 */
[----:B------:R-:W-:Y:S02]  /*1580*/  ULOP3.LUT UR29, UR13, 0x1, URZ, 0xfc, !UPT ;  /* 0x000000010d1d7892 */ /* 0x000fe4000f8efc3f */
[----:B------:R-:W-:Y:S01]  /*1590*/  USEL UR16, UR14, 0x1, UP0 ;  /* 0x000000010e107887 */ /* 0x000fe20008000000 */
[----:B------:R-:W-:Y:S01]  /*15a0*/  LEA.HI R5, R5, R2, RZ, 0x3 ;  /* 0x0000000205057211 */ /* 0x000fe200078f18ff */
[----:B------:R-:W-:-:S02]  /*15b0*/  UISETP.NE.AND UP0, UPT, UR7, URZ, UPT ;  /* 0x0000003f0700728c */ /* 0x000fc4000bf05270 */
[----:B------:R-:W-:Y:S01]  /*15c0*/  USHF.L.U32 UR28, UR14, 0x1, URZ ;  /* 0x000000010e1c7899 */ /* 0x000fe2000800063f */
[----:B------:R-:W-:Y:S01]  /*15d0*/  LOP3.LUT R5, R5, 0xfffffff8, RZ, 0xc0, !PT ;  /* 0xfffffff805057812 */ /* 0x000fe200078ec0ff */
[----:B------:R-:W-:Y:S02]  /*15e0*/  UIADD3 UR16, -UR16, UR14, URZ ;  /* 0x0000000e10107290 */ /* 0x000fe4000fffe13f */
[----:B------:R-:W-:Y:S02]  /*15f0*/  USEL UR31, URZ, 0x1, UP0 ;  /* 0x000000013f1f7887 */ /* 0x000fe40008000000 */
[----:B------:R-:W-:Y:S01]  /*1600*/  IMAD.IADD R2, R2, 0x1, -R5 ;  /* 0x0000000102027824 */ /* 0x000fe200078e0a05 */
[----:B------:R-:W-:Y:S01]  /*1610*/  SHF.R.S32.HI R5, RZ, 0x5, R3 ;  /* 0x00000005ff057819 */ /* 0x000fe20000011403 */
[----:B----4-:R-:W-:-:S03]  /*1620*/  ULEA UR12, UR6, UR12, 0x18 ;  /* 0x0000000c060c7291 */ /* 0x010fc6000f8ec03f */
[--C-:B------:R-:W-:Y:S01]  /*1630*/  SHF.R.S32.HI R3, RZ, 0x1f, R2.reuse ;  /* 0x0000001fff037819 */ /* 0x100fe20000011402 */
[----:B------:R-:W-:Y:S01]  /*1640*/  USHF.L.U32 UR6, UR7, 0x3, URZ ;  /* 0x0000000307067899 */ /* 0x000fe2000800063f */
[C-C-:B------:R-:W-:Y:S01]  /*1650*/  IMAD R0, R5.reuse, -0x10, -R2.reuse ;  /* 0xfffffff005007824 */ /* 0x140fe200078e0a02 */
[----:B------:R-:W-:Y:S02]  /*1660*/  UIADD3 UR27, UR12, 0x40, URZ ;  /* 0x000000400c1b7890 */ /* 0x000fe4000fffe03f */
[----:B------:R-:W-:Y:S01]  /*1670*/  ULOP3.LUT UR6, UR6, 0x8, URZ, 0xc0, !UPT ;  /* 0x0000000806067892 */ /* 0x000fe2000f8ec03f */
[----:B------:R-:W-:Y:S01]  /*1680*/  IMAD.WIDE R2, R5, 0x10, R2 ;  /* 0x0000001005027825 */ /* 0x000fe200078e0202 */
[----:B------:R-:W-:Y:S02]  /*1690*/  ULEA UR17, UR17, UR27, 0x3 ;  /* 0x0000001b11117291 */ /* 0x000fe4000f8e183f */
[----:B------:R-:W-:Y:S02]  /*16a0*/  ULOP3.LUT UR32, UR6, 0x8, URZ, 0x3c, !UPT ;  /* 0x0000000806207892 */ /* 0x000fe4000f8e3c3f */
[----:B------:R-:W-:-:S03]  /*16b0*/  ULOP3.LUT UR18, UR6, 0x18, URZ, 0x3c, !UPT ;  /* 0x0000001806127892 */ /* 0x000fc6000f8e3c3f */
[----:B------:R-:W-:Y:S02]  /*16c0*/  ULDC UR6, c[0x0][0x284] ;  /* 0x0000a10000067ab9 */ /* 0x000fe40000000800 */
[----:B------:R-:W-:-:S05]  /*16d0*/  VIADD R0, R0, UR6 ;  /* 0x0000000600007c36 */ /* 0x000fca0008000000 */
[----:B------:R4:W-:Y:S04]  /*16e0*/  STL [R1+0x8c], R0 ;  /* 0x00008c0001007387 */ /* 0x0009e80000100800 */
[----:B------:R4:W-:Y:S02]  /*16f0*/  STL.64 [R1+0x90], R2 ;  /* 0x0000900201007387 */ /* 0x0009e40000100a00 */
.L_x_301:
[----:B----4-:R-:W-:Y:S01]  /*1700*/  IMAD.U32 R0, RZ, RZ, UR31 ;  /* 0x0000001fff007e24 */ /* 0x010fe2000f8e00ff */
[----:B0-2---:R-:W4:Y:S01]  /*1710*/  LDC R2, c[0x0][0x28c] ;  /* 0x0000a300ff027b82 */ /* 0x005f220000000800 */
[----:B------:R-:W-:Y:S01]  /*1720*/  UMOV UR6, URZ ;  /* 0x0000003f00067c82 */ /* 0x000fe20008000000 */
[----:B------:R-:W-:Y:S02]  /*1730*/  UMOV UR19, UR5 ;  /* 0x0000000500137c82 */ /* 0x000fe40008000000 */
[----:B------:R-:W-:-:S04]  /*1740*/  SHF.L.U32 R0, R0, 0x1f, RZ ;  /* 0x0000001f00007819 */ /* 0x000fc800000006ff */
[----:B------:R-:W5:Y:S01]  /*1750*/  SYNCS.PHASECHK.TRANS64.TRYWAIT P1, [UR17+-0x8], R0 ;  /* 0xfffff800ff0075a7 */ /* 0x000f620008020151 */
[----:B----4-:R-:W-:Y:S01]  /*1760*/  ISETP.GE.AND P2, PT, R2, 0x1, PT ;  /* 0x000000010200780c */ /* 0x010fe20003f46270 */
[----:B-1---5:R-:W-:-:S12]  /*1770*/  @!P1 BRA `(.L_x_19) ;  /* 0x000000e8003c9947 */ /* 0x022fd80003800000 */
.L_x_322:
[----:B------:R0:W-:Y:S01]  /*1780*/  STL [R1+0x70], RZ ;  /* 0x000070ff01007387 */ /* 0x0001e20000100800 */
[----:B------:R-:W-:Y:S01]  /*1790*/  UMOV UR7, URZ ;  /* 0x0000003f00077c82 */ /* 0x000fe20008000000 */
[----:B------:R-:W-:Y:S01]  /*17a0*/  UMOV UR8, URZ ;  /* 0x0000003f00087c82 */ /* 0x000fe20008000000 */
[----:B----4-:R-:W-:Y:S01]  /*17b0*/  IMAD.MOV.U32 R0, RZ, RZ, RZ ;  /* 0x000000ffff007224 */ /* 0x010fe200078e00ff */
[----:B------:R4:W-:Y:S01]  /*17c0*/  STL [R1+0x6c], RZ ;  /* 0x00006cff01007387 */ /* 0x0009e20000100800 */
[----:B------:R-:W-:Y:S02]  /*17d0*/  CS2R R2, SRZ ;  /* 0x0000000000027805 */ /* 0x000fe4000001ff00 */
[----:B---3--:R-:W-:Y:S02]  /*17e0*/  CS2R R4, SRZ ;  /* 0x0000000000047805 */ /* 0x008fe4000001ff00 */
[----:B--2---:R-:W-:Y:S01]  /*17f0*/  CS2R R6, SRZ ;  /* 0x0000000000067805 */ /* 0x004fe2000001ff00 */
[----:B------:R4:W-:Y:S01]  /*1800*/  STL [R1+0x68], RZ ;  /* 0x000068ff01007387 */ /* 0x0009e20000100800 */
[----:B------:R-:W-:-:S02]  /*1810*/  CS2R R8, SRZ ;  /* 0x0000000000087805 */ /* 0x000fc4000001ff00 */
[----:B0-----:R-:W-:Y:S02]  /*1820*/  CS2R R10, SRZ ;  /* 0x00000000000a7805 */ /* 0x001fe4000001ff00 */
[----:B------:R-:W-:Y:S01]  /*1830*/  CS2R R12, SRZ ;  /* 0x00000000000c7805 */ /* 0x000fe2000001ff00 */
[----:B------:R4:W-:Y:S01]  /*1840*/  STL [R1+0x64], RZ ;  /* 0x000064ff01007387 */ /* 0x0009e20000100800 */
[----:B------:R-:W-:Y:S02]  /*1850*/  CS2R R14, SRZ ;  /* 0x00000000000e7805 */ /* 0x000fe4000001ff00 */
[----:B-1----:R-:W-:Y:S02]  /*1860*/  CS2R R16, SRZ ;  /* 0x0000000000107805 */ /* 0x002fe4000001ff00 */
[----:B------:R-:W-:Y:S01]  /*1870*/  CS2R R18, SRZ ;  /* 0x0000000000127805 */ /* 0x000fe2000001ff00 */
[----:B------:R4:W-:Y:S01]  /*1880*/  STL [R1+0x60], RZ ;  /* 0x000060ff01007387 */ /* 0x0009e20000100800 */
[----:B------:R-:W-:-:S02]  /*1890*/  CS2R R20, SRZ ;  /* 0x0000000000147805 */ /* 0x000fc4000001ff00 */
[----:B------:R-:W-:Y:S02]  /*18a0*/  CS2R R22, SRZ ;  /* 0x0000000000167805 */ /* 0x000fe4000001ff00 */
[----:B------:R-:W-:Y:S01]  /*18b0*/  CS2R R152, SRZ ;  /* 0x0000000000987805 */ /* 0x000fe2000001ff00 */
[----:B------:R4:W-:Y:S01]  /*18c0*/  STL [R1+0x5c], RZ ;  /* 0x00005cff01007387 */ /* 0x0009e20000100800 */
[----:B------:R-:W-:Y:S02]  /*18d0*/  CS2R R154, SRZ ;  /* 0x00000000009a7805 */ /* 0x000fe4000001ff00 */
[----:B------:R-:W-:Y:S02]  /*18e0*/  CS2R R156, SRZ ;  /* 0x00000000009c7805 */ /* 0x000fe4000001ff00 */
        /* <DEDUP_REMOVED lines=46> */
[----:B------:R-:W-:Y:S01]  /*1bd0*/  CS2R R226, SRZ ;  /* 0x0000000000e27805 */ /* 0x000fe2000001ff00 */
[----:B------:R-:W-:Y:S01]  /*1be0*/  IMAD.U32 R228, RZ, RZ, UR4 ;  /* 0x00000004ffe47e24 */ /* 0x000fe2000f8e00ff */
[----:B------:R-:W-:Y:S01]  /*1bf0*/  CS2R R24, SRZ ;  /* 0x0000000000187805 */ /* 0x000fe2000001ff00 */
[----:B------:R4:W-:Y:S01]  /*1c00*/  STL [R1+0x28], RZ ;  /* 0x000028ff01007387 */ /* 0x0009e20000100800 */
[----:B------:R-:W-:Y:S02]  /*1c10*/  CS2R R26, SRZ ;  /* 0x00000000001a7805 */ /* 0x000fe4000001ff00 */
[----:B------:R-:W-:-:S02]  /*1c20*/  CS2R R28, SRZ ;  /* 0x00000000001c7805 */ /* 0x000fc4000001ff00 */
[----:B------:R-:W-:Y:S01]  /*1c30*/  CS2R R30, SRZ ;  /* 0x00000000001e7805 */ /* 0x000fe2000001ff00 */
[----:B------:R4:W-:Y:S01]  /*1c40*/  STL [R1+0x24], RZ ;  /* 0x000024ff01007387 */ /* 0x0009e20000100800 */
[----:B------:R-:W-:Y:S02]  /*1c50*/  CS2R R32, SRZ ;  /* 0x0000000000207805 */ /* 0x000fe4000001ff00 */
[----:B------:R-:W-:Y:S02]  /*1c60*/  CS2R R34, SRZ ;  /* 0x0000000000227805 */ /* 0x000fe4000001ff00 */
        /* <DEDUP_REMOVED lines=33> */
[----:B------:R4:W-:Y:S01]  /*1e80*/  STL [R1], RZ ;  /* 0x000000ff01007387 */ /* 0x0009e20000100800 */
[----:B------:R-:W-:Y:S02]  /*1e90*/  CS2R R86, SRZ ;  /* 0x0000000000567805 */ /* 0x000fe4000001ff00 */
[----:B------:R-:W-:-:S02]  /*1ea0*/  CS2R R88, SRZ ;  /* 0x0000000000587805 */ /* 0x000fc4000001ff00 */
[----:B------:R-:W-:Y:S02]  /*1eb0*/  CS2R R90, SRZ ;  /* 0x00000000005a7805 */ /* 0x000fe4000001ff00 */
[----:B------:R-:W-:Y:S02]  /*1ec0*/  CS2R R92, SRZ ;  /* 0x00000000005c7805 */ /* 0x000fe4000001ff00 */
[----:B------:R-:W-:Y:S02]  /*1ed0*/  CS2R R94, SRZ ;  /* 0x00000000005e7805 */ /* 0x000fe4000001ff00 */
[----:B------:R-:W-:Y:S02]  /*1ee0*/  CS2R R96, SRZ ;  /* 0x0000000000607805 */ /* 0x000fe4000001ff00 */
        /* <DEDUP_REMOVED lines=26> */
[----:B------:R-:W-:Y:S01]  /*2090*/  CS2R R150, SRZ ;  /* 0x0000000000967805 */ /* 0x000fe2000001ff00 */
[----:B----4-:R-:W-:Y:S06]  /*20a0*/  @!P2 BRA `(.L_x_20) ;  /* 0x000000100074a947 */ /* 0x010fec0003800000 */
[----:B------:R-:W-:-:S06]  /*20b0*/  UISETP.NE.AND UP0, UPT, UR29, 0x3, UPT ;  /* 0x000000031d00788c */ /* 0x000fcc000bf05270 */
[----:B------:R-:W-:-:S13]  /*20c0*/  PLOP3.LUT P2, PT, PT, PT, UP0, 0x80, 0x0 ;  /* 0x000000000000781c */ /* 0x000fda0003f4f008 */
[----:B------:R-:W-:Y:S05]  /*20d0*/  @!P2 BRA `(.L_x_21) ;  /* 0x000000000004a947 */ /* 0x000fea0003800000 */
[----:B------:R-:W-:Y:S01]  /*20e0*/  BPT.TRAP 0x1 ;  /* 0x000000040000795c */ /* 0x000fe20000300000 */
.L_x_21:
[----:B------:R-:W-:Y:S01]  /*20f0*/  ULEA UR6, UR5, UR12, 0x3 ;  /* 0x0000000c05067291 */ /* 0x000fe2000f8e183f */
[----:B------:R-:W-:-:S05]  /*2100*/  IMAD.U32 R0, RZ, RZ, UR4 ;  /* 0x00000004ff007e24 */ /* 0x000fca000f8e00ff */
[----:B------:R-:W-:-:S04]  /*2110*/  SHF.L.U32 R0, R0, 0x1f, RZ ;  /* 0x0000001f00007819 */ /* 0x000fc800000006ff */
[----:B------:R0:W1:Y:S01]  /*2120*/  SYNCS.PHASECHK.TRANS64.TRYWAIT P1, [UR6], R0 ;  /* 0x00000000ff0075a7 */ /* 0x0000620008020146 */
[----:B------:R-:W-:Y:S05]  /*2130*/  @!P2 BRA `(.L_x_22) ;  /* 0x000000000004a947 */ /* 0x000fea0003800000 */
[----:B------:R-:W-:Y:S01]  /*2140*/  BPT.TRAP 0x1 ;  /* 0x000000040000795c */ /* 0x000fe20000300000 */
.L_x_22:
[----:B-1----:R-:W-:Y:S05]  /*2150*/  @P1 BRA `(.L_x_23) ;  /* 0x0000000000081947 */ /* 0x002fea0003800000 */
[----:B------:R-:W1:Y:S02]  /*2160*/  SYNCS.PHASECHK.TRANS64.TRYWAIT P1, [UR6], R0 ;  /* 0x00000000ff0075a7 */ /* 0x000e640008020146 */
[----:B-1----:R-:W-:Y:S05]  /*2170*/  @!P1 BRA `(.L_x_24) ;  /* 0x000000dc00d49947 */ /* 0x002fea0003800000 */
.L_x_23:
[----:B------:R-:W-:Y:S01]  /*2180*/  UIADD3 UR6, UR12, 0x100, URZ ;  /* 0x000001000c067890 */ /* 0x000fe2000fffe03f */
[----:B------:R-:W-:Y:S01]  /*2190*/  WARPGROUP.ARRIVE ;  /* 0x00000000000079c5 */ /* 0x000fe20000000000 */
[----:B------:R-:W-:Y:S01]  /*21a0*/  UIADD3 UR7, UR12, 0x3100, URZ ;  /* 0x000031000c077890 */ /* 0x000fe2000fffe03f */
[----:B------:R2:W-:Y:S01]  /*21b0*/  STL [R1+0x70], RZ ;  /* 0x000070ff01007387 */ /* 0x0005e20000100800 */
[----:B------:R-:W-:Y:S01]  /*21c0*/  USHF.R.U32.HI UR6, URZ, 0x4, UR6 ;  /* 0x000000043f067899 */ /* 0x000fe20008011606 */
[----:B01----:R-:W-:Y:S01]  /*21d0*/  IMAD.MOV.U32 R0, RZ, RZ, RZ ;  /* 0x000000ffff007224 */ /* 0x003fe200078e00ff */
[----:B------:R-:W-:Y:S01]  /*21e0*/  USHF.R.U32.HI UR7, URZ, 0x4, UR7 ;  /* 0x000000043f077899 */ /* 0x000fe20008011607 */
[----:B------:R2:W-:Y:S01]  /*21f0*/  STL [R1+0x6c], RZ ;  /* 0x00006cff01007387 */ /* 0x0005e20000100800 */
[----:B------:R-:W-:Y:S01]  /*2200*/  ULOP3.LUT UR6, UR6, 0x3fff, URZ, 0xc0, !UPT ;  /* 0x00003fff06067892 */ /* 0x000fe2000f8ec03f */
[----:B------:R-:W-:Y:S01]  /*2210*/  CS2R R2, SRZ ;  /* 0x0000000000027805 */ /* 0x000fe2000001ff00 */
[----:B------:R-:W-:Y:S01]  /*2220*/  ULOP3.LUT UR7, UR7, 0x3fff, URZ, 0xc0, !UPT ;  /* 0x00003fff07077892 */ /* 0x000fe2000f8ec03f */
[----:B------:R2:W-:Y:S01]  /*2230*/  STL [R1+0x68], RZ ;  /* 0x000068ff01007387 */ /* 0x0005e20000100800 */
[----:B------:R-:W-:Y:S01]  /*2240*/  ULOP3.LUT UR6, UR6, 0x10000, URZ, 0xfc, !UPT ;  /* 0x0001000006067892 */ /* 0x000fe2000f8efc3f */
[----:B------:R-:W-:Y:S01]  /*2250*/  CS2R R4, SRZ ;  /* 0x0000000000047805 */ /* 0x000fe2000001ff00 */
[----:B------:R-:W-:Y:S01]  /*2260*/  ULOP3.LUT UR7, UR7, 0x10000, URZ, 0xfc, !UPT ;  /* 0x0001000007077892 */ /* 0x000fe2000f8efc3f */
[----:B------:R2:W-:Y:S01]  /*2270*/  STL [R1+0x64], RZ ;  /* 0x000064ff01007387 */ /* 0x0005e20000100800 */
[----:B------:R-:W-:Y:S01]  /*2280*/  ULEA UR8, UR5, UR6, 0x8 ;  /* 0x0000000605087291 */ /* 0x000fe2000f8e403f */
[----:B------:R-:W-:Y:S01]  /*2290*/  CS2R R6, SRZ ;  /* 0x0000000000067805 */ /* 0x000fe2000001ff00 */
[----:B------:R-:W-:Y:S01]  /*22a0*/  ULEA UR10, UR5, UR7, 0xa ;  /* 0x00000007050a7291 */ /* 0x000fe2000f8e503f */
[----:B------:R2:W-:Y:S01]  /*22b0*/  STL [R1+0x60], RZ ;  /* 0x000060ff01007387 */ /* 0x0005e20000100800 */
[----:B------:R-:W-:Y:S01]  /*22c0*/  UMOV UR9, 0x80000020 ;  /* 0x8000002000097882 */ /* 0x000fe20000000000 */
[----:B------:R-:W-:Y:S01]  /*22d0*/  UMOV UR11, 0x80000020 ;  /* 0x80000020000b7882 */ /* 0x000fe20000000000 */
[----:B------:R-:W-:Y:S01]  /*22e0*/  ULDC UR7, c[0x0][0x50c] ;  /* 0x0001430000077ab9 */ /* 0x000fe20000000800 */
[----:B------:R2:W-:Y:S01]  /*22f0*/  STL [R1+0x5c], RZ ;  /* 0x00005cff01007387 */ /* 0x0005e20000100800 */
[----:B------:R-:W-:Y:S01]  /*2300*/  UISETP.NE.AND UP0, UPT, UR7, 0x2, UPT ;  /* 0x000000020700788c */ /* 0x000fe2000bf05270 */
[----:B------:R-:W-:Y:S01]  /*2310*/  CS2R R8, SRZ ;  /* 0x0000000000087805 */ /* 0x000fe2000001ff00 */
[----:B------:R-:W-:Y:S01]  /*2320*/  UMOV UR6, 0x2 ;  /* 0x0000000200067882 */ /* 0x000fe20000000000 */
[----:B------:R-:W-:Y:S01]  /*2330*/  QGMMA.64x256x32.F32.E5M2.E5M2 R24, gdesc[UR8], RZ, !UPT ;  /* 0x03e00000081879f3 */ /* 0x000fe2000c7038ff */
[----:B------:R2:W-:Y:S01]  /*2340*/  STL [R1+0x58], RZ ;  /* 0x000058ff01007387 */ /* 0x0005e20000100800 */
[----:B------:R-:W-:Y:S01]  /*2350*/  USEL UR7, URZ, 0x1, UP0 ;  /* 0x000000013f077887 */ /* 0x000fe20008000000 */
[----:B------:R-:W-:Y:S01]  /*2360*/  CS2R R10, SRZ ;  /* 0x00000000000a7805 */ /* 0x000fe2000001ff00 */
[----:B------:R-:W-:Y:S01]  /*2370*/  UIADD3 UR8, UR8, 0x2, URZ ;  /* 0x0000000208087890 */ /* 0x000fe2000fffe03f */
[----:B------:R2:W-:Y:S01]  /*2380*/  STL [R1+0x54], RZ ;  /* 0x000054ff01007387 */ /* 0x0005e20000100800 */
[----:B------:R-:W-:Y:S01]  /*2390*/  UIADD3 UR10, UR10, 0x2, URZ ;  /* 0x000000020a0a7890 */ /* 0x000fe2000fffe03f */
[----:B------:R-:W-:-:S02]  /*23a0*/  CS2R R12, SRZ ;  /* 0x00000000000c7805 */ /* 0x000fc4000001ff00 */
[----:B------:R-:W-:Y:S01]  /*23b0*/  ISETP.NE.AND P1, PT, RZ, UR7, PT ;  /* 0x00000007ff007c0c */ /* 0x000fe2000bf25270 */
[----:B------:R2:W-:Y:S01]  /*23c0*/  STL [R1+0x50], RZ ;  /* 0x000050ff01007387 */ /* 0x0005e20000100800 */
[----:B------:R-:W-:Y:S01]  /*23d0*/  UMOV UR9, 0x80000020 ;  /* 0x8000002000097882 */ /* 0x000fe20000000000 */
[----:B------:R-:W-:Y:S01]  /*23e0*/  UMOV UR11, 0x80000020 ;  /* 0x80000020000b7882 */ /* 0x000fe20000000000 */
        /* <DEDUP_REMOVED lines=57> */
[----:B------:R2:W-:Y:S04]  /*2780*/  STL [R1+0x14], RZ ;  /* 0x000014ff01007387 */ /* 0x0005e80000100800 */
[----:B------:R2:W-:Y:S04]  /*2790*/  STL [R1+0x10], RZ ;  /* 0x000010ff01007387 */ /* 0x0005e80000100800 */
[----:B------:R2:W-:Y:S04]  /*27a0*/  STL [R1+0xc], RZ ;  /* 0x00000cff01007387 */ /* 0x0005e80000100800 */
[----:B------:R2:W-:Y:S04]  /*27b0*/  STL [R1+0x8], RZ ;  /* 0x000008ff01007387 */ /* 0x0005e80000100800 */
[----:B------:R2:W-:Y:S04]  /*27c0*/  STL [R1+0x4], RZ ;  /* 0x000004ff01007387 */ /* 0x0005e80000100800 */
[----:B------:R2:W-:Y:S01]  /*27d0*/  STL [R1], RZ ;  /* 0x000000ff01007387 */ /* 0x0005e20000100800 */
[----:B------:R-:W-:Y:S01]  /*27e0*/  QGMMA.64x256x32.F32.E5M2.E5M2 R24, gdesc[UR8], R24, gsb0 ;  /* 0x03e00000081879f3 */ /* 0x000fe20008003818 */
[----:B------:R-:W-:Y:S05]  /*27f0*/  @!P1 BRA `(.L_x_25) ;  /* 0x0000000800849947 */ /* 0x000fea0003800000 */
[----:B------:R-:W-:Y:S02]  /*2800*/  WARPGROUP.DEPBAR.LE gsb0, 0x0 ;  /* 0x00008000000079c5 */ /* 0x000fe40000010000 */
[----:B------:R-:W-:-:S01]  /*2810*/  FADD R227, RZ, R24 ;  /* 0x00000018ffe37221 */ /* 0x000fc20000000000 */
[----:B------:R-:W-:Y:S01]  /*2820*/  FADD R226, RZ, R25 ;  /* 0x00000019ffe27221 */ /* 0x000fe20000000000 */
[----:B------:R-:W-:-:S01]  /*2830*/  FADD R225, RZ, R26 ;  /* 0x0000001affe17221 */ /* 0x000fc20000000000 */
[----:B------:R-:W-:Y:S01]  /*2840*/  FADD R224, RZ, R27 ;  /* 0x0000001bffe07221 */ /* 0x000fe20000000000 */
[----:B------:R-:W-:-:S01]  /*2850*/  FADD R223, RZ, R28 ;  /* 0x0000001cffdf7221 */ /* 0x000fc20000000000 */
[----:B------:R0:W-:Y:S01]  /*2860*/  STL [R1+0x9c], R227 ;  /* 0x00009ce301007387 */ /* 0x0001e20000100800 */
[----:B------:R-:W-:-:S01]  /*2870*/  FADD R222, RZ, R29 ;  /* 0x0000001dffde7221 */ /* 0x000fc20000000000 */
[----:B------:R-:W-:Y:S01]  /*2880*/  FADD R221, RZ, R30 ;  /* 0x0000001effdd7221 */ /* 0x000fe20000000000 */
[----:B------:R-:W-:-:S01]  /*2890*/  FADD R220, RZ, R31 ;  /* 0x0000001fffdc7221 */ /* 0x000fc20000000000 */
[----:B------:R-:W-:Y:S01]  /*28a0*/  FADD R219, RZ, R32 ;  /* 0x00000020ffdb7221 */ /* 0x000fe20000000000 */
[----:B------:R-:W-:-:S01]  /*28b0*/  FADD R218, RZ, R33 ;  /* 0x00000021ffda7221 */ /* 0x000fc20000000000 */
[----:B------:R-:W-:Y:S01]  /*28c0*/  FADD R217, RZ, R34 ;  /* 0x00000022ffd97221 */ /* 0x000fe20000000000 */
[----:B------:R-:W-:-:S01]  /*28d0*/  FADD R216, RZ, R35 ;  /* 0x00000023ffd87221 */ /* 0x000fc20000000000 */
[----:B------:R-:W-:Y:S01]  /*28e0*/  FADD R215, RZ, R36 ;  /* 0x00000024ffd77221 */ /* 0x000fe20000000000 */
[----:B------:R-:W-:-:S01]  /*28f0*/  FADD R214, RZ, R37 ;  /* 0x00000025ffd67221 */ /* 0x000fc20000000000 */
[----:B0-----:R-:W-:Y:S01]  /*2900*/  FADD R227, RZ, R123 ;  /* 0x0000007bffe37221 */ /* 0x001fe20000000000 */
[----:B------:R-:W-:-:S01]  /*2910*/  FADD R213, RZ, R38 ;  /* 0x00000026ffd57221 */ /* 0x000fc20000000000 */
[----:B------:R-:W-:Y:S01]  /*2920*/  FADD R212, RZ, R39 ;  /* 0x00000027ffd47221 */ /* 0x000fe20000000000 */
[----:B------:R-:W-:-:S01]  /*2930*/  FADD R211, RZ, R40 ;  /* 0x00000028ffd37221 */ /* 0x000fc20000000000 */
[----:B------:R-:W-:Y:S01]  /*2940*/  FADD R210, RZ, R41 ;  /* 0x00000029ffd27221 */ /* 0x000fe20000000000 */
[----:B------:R0:W-:Y:S01]  /*2950*/  STL [R1], R227 ;  /* 0x000000e301007387 */ /* 0x0001e20000100800 */
        /* <DEDUP_REMOVED lines=93> */
[----:B0-----:R-:W-:-:S05]  /*2f30*/  FADD R227, RZ, R130 ;  /* 0x00000082ffe37221 */ /* 0x001fca0000000000 */
[----:B------:R0:W-:Y:S02]  /*2f40*/  STL [R1+0x1c], R227 ;  /* 0x00001ce301007387 */ /* 0x0001e40000100800 */
        /* <DEDUP_REMOVED lines=41> */
[----:B------:R0:W-:Y:S04]  /*31e0*/  STL [R1+0x70], R227 ;  /* 0x000070e301007387 */ /* 0x0001e80000100800 */
[----:B0-----:R0:W5:Y:S01]  /*31f0*/  LDL.LU R227, [R1+0x9c] ;  /* 0x00009c0001e37983 */ /* 0x0011620000300800 */
[----:B------:R-:W-:-:S05]  /*3200*/  UMOV UR6, URZ ;  /* 0x0000003f00067c82 */ /* 0x000fca0008000000 */
.L_x_25:
[----:B------:R-:W-:-:S04]  /*3210*/  UIADD3 UR19, UR5, 0x1, URZ ;  /* 0x0000000105137890 */ /* 0x000fc8000fffe03f */
[----:B------:R-:W-:-:S04]  /*3220*/  UISETP.NE.AND UP0, UPT, UR19, 0x3, UPT ;  /* 0x000000031300788c */ /* 0x000fc8000bf05270 */
[----:B------:R-:W-:Y:S02]  /*3230*/  USEL UR8, URZ, 0x1, UP0 ;  /* 0x000000013f087887 */ /* 0x000fe40008000000 */
[----:B------:R-:W-:Y:S02]  /*3240*/  USEL UR19, UR19, URZ, UP0 ;  /* 0x0000003f13137287 */ /* 0x000fe40008000000 */
[----:B------:R-:W-:-:S06]  /*3250*/  ULOP3.LUT UR8, UR4, UR8, URZ, 0x3c, !UPT ;  /* 0x0000000804087292 */ /* 0x000fcc000f8e3c3f */
[----:B------:R-:W-:Y:S01]  /*3260*/  IMAD.U32 R228, RZ, RZ, UR8 ;  /* 0x00000008ffe47e24 */ /* 0x000fe2000f8e00ff */
[----:B------:R-:W-:-:S06]  /*3270*/  UMOV UR8, 0x1 ;  /* 0x0000000100087882 */ /* 0x000fcc0000000000 */
.L_x_20:
[----:B------:R-:W-:-:S06]  /*3280*/  UISETP.GE.AND UP0, UPT, UR16, 0x1, UPT ;  /* 0x000000011000788c */ /* 0x000fcc000bf06270 */
[----:B------:R-:W-:-:S13]  /*3290*/  PLOP3.LUT P1, PT, PT, PT, UP0, 0x80, 0x0 ;  /* 0x000000000000781c */ /* 0x000fda0003f2f008 */
[----:B------:R-:W-:Y:S05]  /*32a0*/  @!P1 BRA `(.L_x_26) ;  /* 0x0000001000909947 */ /* 0x000fea0003800000 */
[----:B------:R-:W-:Y:S01]  /*32b0*/  UMOV UR26, UR16 ;  /* 0x00000010001a7c82 */ /* 0x000fe20008000000 */
[----:B------:R-:W-:Y:S01]  /*32c0*/  UMOV UR30, UR5 ;  /* 0x00000005001e7c82 */ /* 0x000fe20008000000 */
[----:B------:R-:W-:-:S05]  /*32d0*/  ULDC UR33, c[0x0][0x50c] ;  /* 0x0001430000217ab9 */ /* 0x000fca0000000800 */
.L_x_34:
[----:B------:R-:W-:-:S06]  /*32e0*/  UISETP.NE.AND UP0, UPT, UR29, 0x3, UPT ;  /* 0x000000031d00788c */ /* 0x000fcc000bf05270 */
[----:B------:R-:W-:-:S13]  /*32f0*/  PLOP3.LUT P2, PT, PT, PT, UP0, 0x80, 0x0 ;  /* 0x000000000000781c */ /* 0x000fda0003f4f008 */
[----:B-1---5:R-:W-:Y:S05]  /*3300*/  @!P2 BRA `(.L_x_27) ;  /* 0x000000000004a947 */ /* 0x022fea0003800000 */
[----:B------:R-:W-:Y:S01]  /*3310*/  BPT.TRAP 0x1 ;  /* 0x000000040000795c */ /* 0x000fe20000300000 */
.L_x_27:
[----:B------:R-:W-:Y:S01]  /*3320*/  ULEA UR9, UR19, UR12, 0x3 ;  /* 0x0000000c13097291 */ /* 0x000fe2000f8e183f */
[----:B------:R-:W-:-:S08]  /*3330*/  SHF.L.U32 R229, R228, 0x1f, RZ ;  /* 0x0000001fe4e57819 */ /* 0x000fd000000006ff */
[----:B------:R1:W3:Y:S01]  /*3340*/  SYNCS.PHASECHK.TRANS64.TRYWAIT P1, [UR9], R229 ;  /* 0x000000e5ff0075a7 */ /* 0x0002e20008020149 */
[----:B------:R-:W-:Y:S05]  /*3350*/  @!P2 BRA `(.L_x_28) ;  /* 0x000000000004a947 */ /* 0x000fea0003800000 */
[----:B------:R-:W-:Y:S01]  /*3360*/  BPT.TRAP 0x1 ;  /* 0x000000040000795c */ /* 0x000fe20000300000 */
.L_x_28:
[----:B---3--:R-:W-:Y:S05]  /*3370*/  @P1 BRA `(.L_x_29) ;  /* 0x0000000000081947 */ /* 0x008fea0003800000 */
[----:B------:R-:W3:Y:S02]  /*3380*/  SYNCS.PHASECHK.TRANS64.TRYWAIT P1, [UR9], R229 ;  /* 0x000000e5ff0075a7 */ /* 0x000ee40008020149 */
[----:B---3--:R-:W-:Y:S05]  /*3390*/  @!P1 BRA `(.L_x_30) ;  /* 0x000000cc00649947 */ /* 0x008fea0003800000 */
.L_x_29:
[----:B------:R-:W-:Y:S01]  /*33a0*/  UIADD3 UR9, UR12, 0x100, URZ ;  /* 0x000001000c097890 */ /* 0x000fe2000fffe03f */
[----:B------:R-:W-:Y:S01]  /*33b0*/  WARPGROUP.ARRIVE ;  /* 0x00000000000079c5 */ /* 0x000fe20000000000 */
[----:B------:R-:W-:Y:S02]  /*33c0*/  UIADD3 UR10, UR12, 0x3100, URZ ;  /* 0x000031000c0a7890 */ /* 0x000fe4000fffe03f */
[----:B------:R-:W-:Y:S02]  /*33d0*/  UISETP.NE.AND UP0, UPT, UR7, URZ, UPT ;  /* 0x0000003f0700728c */ /* 0x000fe4000bf05270 */
[----:B------:R-:W-:Y:S02]  /*33e0*/  USHF.R.U32.HI UR9, URZ, 0x4, UR9 ;  /* 0x000000043f097899 */ /* 0x000fe40008011609 */
[----:B------:R-:W-:Y:S02]  /*33f0*/  USHF.R.U32.HI UR10, URZ, 0x4, UR10 ;  /* 0x000000043f0a7899 */ /* 0x000fe4000801160a */
[----:B------:R-:W-:-:S02]  /*3400*/  USEL UR8, UR8, URZ, !UP0 ;  /* 0x0000003f08087287 */ /* 0x000fc4000c000000 */
[----:B------:R-:W-:Y:S02]  /*3410*/  ULOP3.LUT UR9, UR9, 0x3fff, URZ, 0xc0, !UPT ;  /* 0x00003fff09097892 */ /* 0x000fe4000f8ec03f */
[----:B------:R-:W-:Y:S02]  /*3420*/  ULOP3.LUT UR10, UR10, 0x3fff, URZ, 0xc0, !UPT ;  /* 0x00003fff0a0a7892 */ /* 0x000fe4000f8ec03f */
[----:B------:R-:W-:Y:S02]  /*3430*/  UISETP.NE.U32.AND UP0, UPT, UR8, URZ, UPT ;  /* 0x0000003f0800728c */ /* 0x000fe4000bf05070 */
[----:B------:R-:W-:Y:S02]  /*3440*/  ULOP3.LUT UR8, UR9, 0x10000, URZ, 0xfc, !UPT ;  /* 0x0001000009087892 */ /* 0x000fe4000f8efc3f */
[----:B------:R-:W-:Y:S02]  /*3450*/  ULOP3.LUT UR10, UR10, 0x10000, URZ, 0xfc, !UPT ;  /* 0x000100000a0a7892 */ /* 0x000fe4000f8efc3f */
[----:B------:R-:W-:-:S02]  /*3460*/  ULEA UR8, UR19, UR8, 0x8 ;  /* 0x0000000813087291 */ /* 0x000fc4000f8e403f */
[----:B------:R-:W-:Y:S01]  /*3470*/  ULEA UR10, UR19, UR10, 0xa ;  /* 0x0000000a130a7291 */ /* 0x000fe2000f8e503f */
[----:B------:R-:W-:Y:S01]  /*3480*/  UMOV UR9, 0x80000020 ;  /* 0x8000002000097882 */ /* 0x000fe20000000000 */
[----:B------:R-:W-:Y:S01]  /*3490*/  UMOV UR11, 0x80000020 ;  /* 0x80000020000b7882 */ /* 0x000fe20000000000 */
[----:B------:R-:W-:-:S06]  /*34a0*/  UIADD3 UR6, UR6, 0x2, URZ ;  /* 0x0000000206067890 */ /* 0x000fcc000fffe03f */
[----:B------:R-:W-:Y:S01]  /*34b0*/  QGMMA.64x256x32.F32.E5M2.E5M2 R24, gdesc[UR8], R24, UP0 ;  /* 0x03e00000081879f3 */ /* 0x000fe2000bf03818 */
[----:B------:R-:W-:Y:S02]  /*34c0*/  UIADD3 UR8, UR8, 0x2, URZ ;  /* 0x0000000208087890 */ /* 0x000fe4000fffe03f */
[----:B------:R-:W-:Y:S01]  /*34d0*/  UIADD3 UR10, UR10, 0x2, URZ ;  /* 0x000000020a0a7890 */ /* 0x000fe2000fffe03f */
[----:B------:R-:W-:Y:S01]  /*34e0*/  UMOV UR9, 0x80000020 ;  /* 0x8000002000097882 */ /* 0x000fe20000000000 */
[----:B------:R-:W-:Y:S01]  /*34f0*/  UMOV UR11, 0x80000020 ;  /* 0x80000020000b7882 */ /* 0x000fe20000000000 */
[----:B------:R-:W-:-:S04]  /*3500*/  UISETP.NE.AND UP0, UPT, UR6, UR33, UPT ;  /* 0x000000210600728c */ /* 0x000fc8000bf05270 */
[----:B------:R-:W-:-:S06]  /*3510*/  USEL UR7, URZ, 0x1, UP0 ;  /* 0x000000013f077887 */ /* 0x000fcc0008000000 */
[----:B------:R-:W-:-:S12]  /*3520*/  ISETP.NE.AND P1, PT, RZ, UR7, PT ;  /* 0x00000007ff007c0c */ /* 0x000fd8000bf25270 */
[----:B------:R-:W-:Y:S03]  /*3530*/  QGMMA.64x256x32.F32.E5M2.E5M2 R24, gdesc[UR8], R24, gsb0 ;  /* 0x03e00000081879f3 */ /* 0x000fe60008003818 */
[----:B------:R-:W-:Y:S02]  /*3540*/  WARPGROUP.DEPBAR.LE gsb0, 0x1 ;  /* 0x00008000000079c5 */ /* 0x000fe40000010100 */
[----:B------:R-:W-:Y:S05]  /*3550*/  @!P1 BRA `(.L_x_31) ;  /* 0x0000000c00789947 */ /* 0x000fea0003800000 */
[----:B------:R-:W-:Y:S02]  /*3560*/  WARPGROUP.DEPBAR.LE gsb0, 0x0 ;  /* 0x00008000000079c5 */ /* 0x000fe40000010000 */
[----:B-----5:R-:W-:-:S01]  /*3570*/  FADD R227, R24, R227 ;  /* 0x000000e318e37221 */ /* 0x020fc20000000000 */
[----:B------:R-:W-:Y:S01]  /*3580*/  FADD R226, R25, R226 ;  /* 0x000000e219e27221 */ /* 0x000fe20000000000 */
[----:B------:R-:W-:-:S01]  /*3590*/  FADD R225, R26, R225 ;  /* 0x000000e11ae17221 */ /* 0x000fc20000000000 */
[----:B------:R-:W-:Y:S02]  /*35a0*/  FADD R224, R27, R224 ;  /* 0x000000e01be07221 */ /* 0x000fe40000000000 */
[----:B------:R3:W-:Y:S01]  /*35b0*/  STL [R1+0x9c], R227 ;  /* 0x00009ce301007387 */ /* 0x0007e20000100800 */
[----:B------:R-:W-:-:S01]  /*35c0*/  FADD R223, R28, R223 ;  /* 0x000000df1cdf7221 */ /* 0x000fc20000000000 */
[----:B------:R-:W-:Y:S01]  /*35d0*/  FADD R222, R29, R222 ;  /* 0x000000de1dde7221 */ /* 0x000fe20000000000 */
[----:B------:R-:W-:-:S01]  /*35e0*/  FADD R221, R30, R221 ;  /* 0x000000dd1edd7221 */ /* 0x000fc20000000000 */
[----:B---3--:R-:W3:Y:S04]  /*35f0*/  LDL.LU R227, [R1+0x2c] ;  /* 0x00002c0001e37983 */ /* 0x008ee80000300800 */
[----:B------:R4:W-:Y:S01]  /*3600*/  STL [R1+0xa0], R226 ;  /* 0x0000a0e201007387 */ /* 0x0009e20000100800 */
[----:B------:R-:W-:-:S01]  /*3610*/  FADD R220, R31, R220 ;  /* 0x000000dc1fdc7221 */ /* 0x000fc20000000000 */
[----:B------:R-:W-:-:S02]  /*3620*/  FADD R219, R32, R219 ;  /* 0x000000db20db7221 */ /* 0x000fc40000000000 */
[----:B----4-:R-:W4:Y:S04]  /*3630*/  LDL.LU R226, [R1+0x28] ;  /* 0x0000280001e27983 */ /* 0x010f280000300800 */
[----:B------:R0:W-:Y:S01]  /*3640*/  STL [R1+0xa4], R225 ;  /* 0x0000a4e101007387 */ /* 0x0001e20000100800 */
[----:B------:R-:W-:-:S03]  /*3650*/  FADD R218, R33, R218 ;  /* 0x000000da21da7221 */ /* 0x000fc60000000000 */
[----:B0-----:R-:W2:Y:S04]  /*3660*/  LDL.LU R225, [R1+0x24] ;  /* 0x0000240001e17983 */ /* 0x001ea80000300800 */
[----:B------:R0:W-:Y:S01]  /*3670*/  STL [R1+0xa8], R224 ;  /* 0x0000a8e001007387 */ /* 0x0001e20000100800 */
[----:B------:R-:W-:-:S03]  /*3680*/  FADD R217, R34, R217 ;  /* 0x000000d922d97221 */ /* 0x000fc60000000000 */
[----:B0-----:R-:W2:Y:S04]  /*3690*/  LDL.LU R224, [R1+0x20] ;  /* 0x0000200001e07983 */ /* 0x001ea80000300800 */
[----:B------:R0:W-:Y:S01]  /*36a0*/  STL [R1+0xac], R223 ;  /* 0x0000acdf01007387 */ /* 0x0001e20000100800 */
[----:B------:R-:W-:-:S03]  /*36b0*/  FADD R216, R35, R216 ;  /* 0x000000d823d87221 */ /* 0x000fc60000000000 */
[----:B0-----:R-:W2:Y:S04]  /*36c0*/  LDL.LU R223, [R1+0x1c] ;  /* 0x00001c0001df7983 */ /* 0x001ea80000300800 */
[----:B------:R0:W-:Y:S04]  /*36d0*/  STL [R1+0xb0], R222 ;  /* 0x0000b0de01007387 */ /* 0x0001e80000100800 */
        /* <DEDUP_REMOVED lines=12> */
[----:B0-----:R-:W2:Y:S01]  /*37a0*/  LDL.LU R216, [R1] ;  /* 0x0000000001d87983 */ /* 0x001ea20000300800 */
[----:B------:R-:W-:-:S01]  /*37b0*/  FADD R215, R36, R215 ;  /* 0x000000d724d77221 */ /* 0x000fc20000000000 */
[----:B------:R-:W-:Y:S01]  /*37c0*/  FADD R214, R37, R214 ;  /* 0x000000d625d67221 */ /* 0x000fe20000000000 */
[----:B------:R-:W-:-:S01]  /*37d0*/  FADD R213, R38, R213 ;  /* 0x000000d526d57221 */ /* 0x000fc20000000000 */
[----:B------:R-:W-:Y:S01]  /*37e0*/  FADD R212, R39, R212 ;  /* 0x000000d427d47221 */ /* 0x000fe20000000000 */
[----:B------:R-:W-:-:S01]  /*37f0*/  FADD R211, R40, R211 ;  /* 0x000000d328d37221 */ /* 0x000fc20000000000 */
[----:B------:R-:W-:Y:S01]  /*3800*/  STL [R1+0xcc], R215 ;  /* 0x0000ccd701007387 */ /* 0x000fe20000100800 */
        /* <DEDUP_REMOVED lines=15> */
[----:B------:R0:W-:Y:S01]  /*3900*/  STL [R1+0xdc], R211 ;  /* 0x0000dcd301007387 */ /* 0x0001e20000100800 */
[----:B------:R-:W-:-:S01]  /*3910*/  FADD R198, R53, R198 ;  /* 0x000000c635c67221 */ /* 0x000fc20000000000 */
[----:B------:R-:W-:Y:S01]  /*3920*/  FADD R197, R54, R197 ;  /* 0x000000c536c57221 */ /* 0x000fe20000000000 */
        /* <DEDUP_REMOVED lines=68> */
[----:B---3--:R-:W-:-:S01]  /*3d70*/  FADD R227, R134, R227 ;  /* 0x000000e386e37221 */ /* 0x008fc20000000000 */
[----:B----4-:R-:W-:Y:S01]  /*3d80*/  FADD R226, R133, R226 ;  /* 0x000000e285e27221 */ /* 0x010fe20000000000 */
[----:B--2---:R-:W-:-:S01]  /*3d90*/  FADD R225, R132, R225 ;  /* 0x000000e184e17221 */ /* 0x004fc20000000000 */
        /* <DEDUP_REMOVED lines=8> */
[----:B------:R-:W-:-:S05]  /*3e20*/  FADD R216, R123, R216 ;  /* 0x000000d87bd87221 */ /* 0x000fca0000000000 */
[----:B------:R2:W-:Y:S04]  /*3e30*/  STL [R1], R216 ;  /* 0x000000d801007387 */ /* 0x0005e80000100800 */
[----:B------:R3:W-:Y:S04]  /*3e40*/  STL [R1+0x4], R217 ;  /* 0x000004d901007387 */ /* 0x0007e80000100800 */
[----:B------:R4:W-:Y:S04]  /*3e50*/  STL [R1+0x8], R218 ;  /* 0x000008da01007387 */ /* 0x0009e80000100800 */
[----:B------:R1:W-:Y:S04]  /*3e60*/  STL [R1+0xc], R219 ;  /* 0x00000cdb01007387 */ /* 0x0003e80000100800 */
[----:B------:R1:W-:Y:S04]  /*3e70*/  STL [R1+0x10], R220 ;  /* 0x000010dc01007387 */ /* 0x0003e80000100800 */
[----:B------:R1:W-:Y:S04]  /*3e80*/  STL [R1+0x14], R221 ;  /* 0x000014dd01007387 */ /* 0x0003e80000100800 */
[----:B------:R1:W-:Y:S04]  /*3e90*/  STL [R1+0x18], R222 ;  /* 0x000018de01007387 */ /* 0x0003e80000100800 */
[----:B------:R1:W-:Y:S04]  /*3ea0*/  STL [R1+0x1c], R223 ;  /* 0x00001cdf01007387 */ /* 0x0003e80000100800 */
[----:B------:R1:W-:Y:S04]  /*3eb0*/  STL [R1+0x20], R224 ;  /* 0x000020e001007387 */ /* 0x0003e80000100800 */
[----:B0-----:R-:W4:Y:S04]  /*3ec0*/  LDL.LU R211, [R1+0x30] ;  /* 0x0000300001d37983 */ /* 0x001f280000300800 */
[----:B------:R0:W-:Y:S04]  /*3ed0*/  STL [R1+0x24], R225 ;  /* 0x000024e101007387 */ /* 0x0001e80000100800 */
[----:B------:R-:W4:Y:S04]  /*3ee0*/  LDL.LU R212, [R1+0x34] ;  /* 0x0000340001d47983 */ /* 0x000f280000300800 */
[----:B------:R0:W-:Y:S04]  /*3ef0*/  STL [R1+0x28], R226 ;  /* 0x000028e201007387 */ /* 0x0001e80000100800 */
[----:B------:R-:W4:Y:S04]  /*3f00*/  LDL.LU R213, [R1+0x38] ;  /* 0x0000380001d57983 */ /* 0x000f280000300800 */
[----:B------:R0:W-:Y:S04]  /*3f10*/  STL [R1+0x2c], R227 ;  /* 0x00002ce301007387 */ /* 0x0001e80000100800 */
[----:B------:R-:W4:Y:S04]  /*3f20*/  LDL.LU R214, [R1+0x3c] ;  /* 0x00003c0001d67983 */ /* 0x000f280000300800 */
[----:B------:R-:W4:Y:S04]  /*3f30*/  LDL.LU R215, [R1+0x40] ;  /* 0x0000400001d77983 */ /* 0x000f280000300800 */
[----:B--2---:R-:W2:Y:S04]  /*3f40*/  LDL.LU R216, [R1+0x44] ;  /* 0x0000440001d87983 */ /* 0x004ea80000300800 */
[----:B---3--:R-:W3:Y:S04]  /*3f50*/  LDL.LU R217, [R1+0x48] ;  /* 0x0000480001d97983 */ /* 0x008ee80000300800 */
[----:B----4-:R-:W4:Y:S04]  /*3f60*/  LDL.LU R218, [R1+0x4c] ;  /* 0x00004c0001da7983 */ /* 0x010f280000300800 */
[----:B-1----:R-:W4:Y:S04]  /*3f70*/  LDL.LU R219, [R1+0x50] ;  /* 0x0000500001db7983 */ /* 0x002f280000300800 */
[----:B------:R-:W4:Y:S04]  /*3f80*/  LDL.LU R220, [R1+0x54] ;  /* 0x0000540001dc7983 */ /* 0x000f280000300800 */
[----:B------:R-:W4:Y:S04]  /*3f90*/  LDL.LU R221, [R1+0x58] ;  /* 0x0000580001dd7983 */ /* 0x000f280000300800 */
[----:B------:R-:W4:Y:S04]  /*3fa0*/  LDL.LU R222, [R1+0x5c] ;  /* 0x00005c0001de7983 */ /* 0x000f280000300800 */
[----:B------:R-:W4:Y:S04]  /*3fb0*/  LDL.LU R223, [R1+0x60] ;  /* 0x0000600001df7983 */ /* 0x000f280000300800 */
[----:B------:R-:W4:Y:S04]  /*3fc0*/  LDL.LU R224, [R1+0x64] ;  /* 0x0000640001e07983 */ /* 0x000f280000300800 */
[----:B0-----:R-:W4:Y:S04]  /*3fd0*/  LDL.LU R225, [R1+0x68] ;  /* 0x0000680001e17983 */ /* 0x001f280000300800 */
[----:B------:R-:W4:Y:S04]  /*3fe0*/  LDL.LU R226, [R1+0x6c] ;  /* 0x00006c0001e27983 */ /* 0x000f280000300800 */
[----:B------:R-:W4:Y:S01]  /*3ff0*/  LDL.LU R227, [R1+0x70] ;  /* 0x0000700001e37983 */ /* 0x000f220000300800 */
[----:B------:R-:W-:-:S05]  /*4000*/  FADD R211, R135, R211 ;  /* 0x000000d387d37221 */ /* 0x000fca0000000000 */
[----:B------:R0:W-:Y:S01]  /*4010*/  STL [R1+0x30], R211 ;  /* 0x000030d301007387 */ /* 0x0001e20000100800 */
[----:B------:R-:W-:-:S03]  /*4020*/  FADD R212, R136, R212 ;  /* 0x000000d488d47221 */ /* 0x000fc60000000000 */
[----:B0-----:R0:W5:Y:S01]  /*4030*/  LDL.LU R211, [R1+0xdc] ;  /* 0x0000dc0001d37983 */ /* 0x0011620000300800 */
[----:B------:R-:W-:-:S03]  /*4040*/  FADD R213, R137, R213 ;  /* 0x000000d589d57221 */ /* 0x000fc60000000000 */
[----:B------:R1:W-:Y:S01]  /*4050*/  STL [R1+0x34], R212 ;  /* 0x000034d401007387 */ /* 0x0003e20000100800 */
[----:B------:R-:W-:-:S01]  /*4060*/  FADD R214, R138, R214 ;  /* 0x000000d68ad67221 */ /* 0x000fc20000000000 */
[----:B------:R-:W-:Y:S02]  /*4070*/  FADD R215, R139, R215 ;  /* 0x000000d78bd77221 */ /* 0x000fe40000000000 */
[----:B-1----:R0:W5:Y:S01]  /*4080*/  LDL.LU R212, [R1+0xd8] ;  /* 0x0000d80001d47983 */ /* 0x0021620000300800 */
[----:B--2---:R-:W-:-:S03]  /*4090*/  FADD R216, R140, R216 ;  /* 0x000000d88cd87221 */ /* 0x004fc60000000000 */
[----:B------:R1:W-:Y:S01]  /*40a0*/  STL [R1+0x38], R213 ;  /* 0x000038d501007387 */ /* 0x0003e20000100800 */
[----:B---3--:R-:W-:-:S03]  /*40b0*/  FADD R217, R141, R217 ;  /* 0x000000d98dd97221 */ /* 0x008fc60000000000 */
[----:B-1----:R0:W5:Y:S01]  /*40c0*/  LDL.LU R213, [R1+0xd4] ;  /* 0x0000d40001d57983 */ /* 0x0021620000300800 */
[----:B----4-:R-:W-:-:S03]  /*40d0*/  FADD R218, R142, R218 ;  /* 0x000000da8eda7221 */ /* 0x010fc60000000000 */
[----:B------:R1:W-:Y:S01]  /*40e0*/  STL [R1+0x3c], R214 ;  /* 0x00003cd601007387 */ /* 0x0003e20000100800 */
[----:B------:R-:W-:-:S01]  /*40f0*/  FADD R219, R143, R219 ;  /* 0x000000db8fdb7221 */ /* 0x000fc20000000000 */
[----:B------:R-:W-:Y:S02]  /*4100*/  FADD R220, R144, R220 ;  /* 0x000000dc90dc7221 */ /* 0x000fe40000000000 */
[----:B-1----:R0:W5:Y:S04]  /*4110*/  LDL.LU R214, [R1+0xd0] ;  /* 0x0000d00001d67983 */ /* 0x0021680000300800 */
[----:B------:R1:W-:Y:S01]  /*4120*/  STL [R1+0x40], R215 ;  /* 0x000040d701007387 */ /* 0x0003e20000100800 */
[----:B------:R-:W-:-:S01]  /*4130*/  FADD R221, R145, R221 ;  /* 0x000000dd91dd7221 */ /* 0x000fc20000000000 */
[----:B------:R-:W-:-:S02]  /*4140*/  FADD R222, R146, R222 ;  /* 0x000000de92de7221 */ /* 0x000fc40000000000 */
[----:B-1----:R0:W5:Y:S04]  /*4150*/  LDL.LU R215, [R1+0xcc] ;  /* 0x0000cc0001d77983 */ /* 0x0021680000300800 */
[----:B------:R1:W-:Y:S01]  /*4160*/  STL [R1+0x44], R216 ;  /* 0x000044d801007387 */ /* 0x0003e20000100800 */
[----:B------:R-:W-:-:S03]  /*4170*/  FADD R223, R147, R223 ;  /* 0x000000df93df7221 */ /* 0x000fc60000000000 */
        /* <DEDUP_REMOVED lines=13> */
[----:B------:R1:W-:Y:S04]  /*4250*/  STL [R1+0x58], R221 ;  /* 0x000058dd01007387 */ /* 0x0003e80000100800 */
        /* <DEDUP_REMOVED lines=12> */
[----:B-1----:R0:W5:Y:S01]  /*4320*/  LDL.LU R227, [R1+0x9c] ;  /* 0x00009c0001e37983 */ /* 0x0021620000300800 */
[----:B------:R-:W-:-:S05]  /*4330*/  UMOV UR6, URZ ;  /* 0x0000003f00067c82 */ /* 0x000fca0008000000 */
.L_x_31:
[----:B------:R-:W-:Y:S05]  /*4340*/  @!P2 BRA `(.L_x_32) ;  /* 0x000000000004a947 */ /* 0x000fea0003800000 */
[----:B------:R-:W-:Y:S01]  /*4350*/  BPT.TRAP 0x1 ;  /* 0x000000040000795c */ /* 0x000fe20000300000 */
.L_x_32:
[----:B-----5:R3:W-:Y:S04]  /*4360*/  STL [R1+0x9c], R0 ;  /* 0x00009c0001007387 */ /* 0x0207e80000100800 */
[----:B---3--:R-:W3:Y:S01]  /*4370*/  LDL R0, [R1+0x78] ;  /* 0x0000780001007983 */ /* 0x008ee20000100800 */
[----:B-1----:R-:W-:-:S05]  /*4380*/  IMAD.U32 R229, RZ, RZ, UR30 ;  /* 0x0000001effe57e24 */ /* 0x002fca000f8e00ff */
[----:B------:R-:W-:-:S05]  /*4390*/  @P0 LEA R229, R229, UR12, 0x3 ;  /* 0x0000000ce5e50c11 */ /* 0x000fca000f8e18ff */
[----:B------:R-:W-:Y:S01]  /*43a0*/  @P0 VIADD R229, R229, 0x18 ;  /* 0x00000018e5e50836 */ /* 0x000fe20000000000 */
[----:B------:R-:W-:-:S06]  /*43b0*/  UISETP.GT.U32.AND UP0, UPT, UR13, 0x1, UPT ;  /* 0x000000010d00788c */ /* 0x000fcc000bf04070 */
[----:B------:R-:W-:Y:S02]  /*43c0*/  PLOP3.LUT P1, PT, PT, PT, UP0, 0x80, 0x0 ;  /* 0x000000000000781c */ /* 0x000fe40003f2f008 */
[----:B---3--:R-:W-:Y:S02]  /*43d0*/  @P0 PRMT R229, R0, 0x654, R229 ;  /* 0x0000065400e50816 */ /* 0x008fe400000000e5 */
[----:B------:R1:W5:Y:S02]  /*43e0*/  LDL.LU R0, [R1+0x9c] ;  /* 0x00009c0001007983 */ /* 0x0003640000300800 */
[----:B------:R1:W-:Y:S07]  /*43f0*/  @P0 SYNCS.ARRIVE.TRANS64.RED.A1T0 RZ, [R229+URZ], RZ ;  /* 0x000000ffe5ff09a7 */ /* 0x0003ee000810043f */
[----:B------:R-:W-:Y:S05]  /*4400*/  @P1 BRA `(.L_x_33) ;  /* 0x0000000000041947 */ /* 0x000fea0003800000 */
[----:B------:R-:W-:Y:S01]  /*4410*/  BPT.TRAP 0x1 ;  /* 0x000000040000795c */ /* 0x000fe20000300000 */
.L_x_33:
[----:B------:R-:W-:Y:S02]  /*4420*/  UISETP.GT.AND UP2, UPT, UR26, 0x1, UPT ;  /* 0x000000011a00788c */ /* 0x000fe4000bf44270 */
[----:B------:R-:W-:Y:S02]  /*4430*/  UIADD3 UR19, UR19, 0x1, URZ ;  /* 0x0000000113137890 */ /* 0x000fe4000fffe03f */
[----:B------:R-:W-:Y:S02]  /*4440*/  UIADD3 UR30, UR30, 0x1, URZ ;  /* 0x000000011e1e7890 */ /* 0x000fe4000fffe03f */
[----:B------:R-:W-:Y:S01]  /*4450*/  PLOP3.LUT P1, PT, PT, PT, UP2, 0x80, 0x0 ;  /* 0x000000000000781c */ /* 0x000fe20003f2f028 */
[----:B------:R-:W-:Y:S02]  /*4460*/  UISETP.NE.AND UP0, UPT, UR19, 0x3, UPT ;  /* 0x000000031300788c */ /* 0x000fe4000bf05270 */
[----:B------:R-:W-:Y:S02]  /*4470*/  UISETP.NE.AND UP1, UPT, UR30, 0x3, UPT ;  /* 0x000000031e00788c */ /* 0x000fe4000bf25270 */
[----:B------:R-:W-:-:S02]  /*4480*/  USEL UR8, URZ, 0x1, UP0 ;  /* 0x000000013f087887 */ /* 0x000fc40008000000 */
[----:B------:R-:W-:Y:S02]  /*4490*/  UIADD3 UR26, UR26, -0x1, URZ ;  /* 0xffffffff1a1a7890 */ /* 0x000fe4000fffe03f */
[----:B------:R-:W-:Y:S02]  /*44a0*/  USEL UR19, UR19, URZ, UP0 ;  /* 0x0000003f13137287 */ /* 0x000fe40008000000 */
[----:B------:R-:W-:Y:S01]  /*44b0*/  LOP3.LUT R228, R228, UR8, RZ, 0x3c, !PT ;  /* 0x00000008e4e47c12 */ /* 0x000fe2000f8e3cff */
[----:B------:R-:W-:Y:S01]  /*44c0*/  USEL UR30, UR30, URZ, UP1 ;  /* 0x0000003f1e1e7287 */ /* 0x000fe20008800000 */
[----:B------:R-:W-:Y:S01]  /*44d0*/  UMOV UR8, 0x1 ;  /* 0x0000000100087882 */ /* 0x000fe20000000000 */
[----:B------:R-:W-:Y:S10]  /*44e0*/  @P1 BRA `(.L_x_34) ;  /* 0xffffffec007c1947 */ /* 0x000ff4000383ffff */
.L_x_26:
[----:B------:R-:W-:-:S04]  /*44f0*/  UISETP.NE.AND UP0, UPT, UR6, URZ, UPT ;  /* 0x0000003f0600728c */ /* 0x000fc8000bf05270 */
[----:B------:R-:W-:-:S06]  /*4500*/  USEL UR6, URZ, 0x1, !UP0 ;  /* 0x000000013f067887 */ /* 0x000fcc000c000000 */
[----:B------:R-:W-:-:S13]  /*4510*/  ISETP.NE.AND P1, PT, RZ, UR6, PT ;  /* 0x00000006ff007c0c */ /* 0x000fda000bf25270 */
[----:B------:R-:W-:Y:S05]  /*4520*/  @!P1 BRA `(.L_x_35) ;  /* 0x0000000c00d49947 */ /* 0x000fea0003800000 */
[----:B------:R-:W-:Y:S02]  /*4530*/  WARPGROUP.DEPBAR.LE gsb0, 0x0 ;  /* 0x00008000000079c5 */ /* 0x000fe40000010000 */
[----:B-----5:R-:W-:-:S05]  /*4540*/  FADD R227, R24, R227 ;  /* 0x000000e318e37221 */ /* 0x020fca0000000000 */
[----:B------:R3:W-:Y:S04]  /*4550*/  STL [R1+0x9c], R227 ;  /* 0x00009ce301007387 */ /* 0x0007e80000100800 */
[----:B---3--:R-:W3:Y:S04]  /*4560*/  LDL.LU R227, [R1+0x70] ;  /* 0x0000700001e37983 */ /* 0x008ee80000300800 */
[----:B---3--:R3:W-:Y:S04]  /*4570*/  STL [R1+0xa0], R227 ;  /* 0x0000a0e301007387 */ /* 0x0087e80000100800 */
        /* <DEDUP_REMOVED lines=54> */
[----:B---3--:R-:W3:Y:S01]  /*48e0*/  LDL.LU R227, [R1] ;  /* 0x0000000001e37983 */ /* 0x008ee20000300800 */
[----:B------:R-:W-:Y:S01]  /*48f0*/  FADD R226, R25, R226 ;  /* 0x000000e219e27221 */ /* 0x000fe20000000000 */
        /* <DEDUP_REMOVED lines=97> */
[----:B---3--:R-:W-:-:S05]  /*4f10*/  FADD R227, R123, R227 ;  /* 0x000000e37be37221 */ /* 0x008fca0000000000 */
[----:B------:R3:W-:Y:S04]  /*4f20*/  STL [R1], R227 ;  /* 0x000000e301007387 */ /* 0x0007e80000100800 */
[----:B---3--:R-:W3:Y:S02]  /*4f30*/  LDL.LU R227, [R1+0x10c] ;  /* 0x00010c0001e37983 */ /* 0x008ee40000300800 */
[----:B---3--:R-:W-:-:S05]  /*4f40*/  FADD R227, R124, R227 ;  /* 0x000000e37ce37221 */ /* 0x008fca0000000000 */
[----:B------:R3:W-:Y:S04]  /*4f50*/  STL [R1+0x4], R227 ;  /* 0x000004e301007387 */ /* 0x0007e80000100800 */
        /* <DEDUP_REMOVED lines=81> */
[----:B---3--:R3:W5:Y:S02]  /*5470*/  LDL.LU R227, [R1+0x9c] ;  /* 0x00009c0001e37983 */ /* 0x0087640000300800 */
.L_x_35:
[----:B------:R-:W-:-:S04]  /*5480*/  IMAD.U32 R228, RZ, RZ, UR32 ;  /* 0x00000020ffe47e24 */ /* 0x000fc8000f8e00ff */
[----:B------:R4:W-:Y:S01]  /*5490*/  SYNCS.ARRIVE.TRANS64.A1T0 RZ, [R228+UR27], RZ ;  /* 0x000000ffe4ff79a7 */ /* 0x0009e2000810001b */
[----:B------:R-:W-:Y:S02]  /*54a0*/  WARPGROUP.DEPBAR.LE gsb0, 0x0 ;  /* 0x00008000000079c5 */ /* 0x000fe40000010000 */
[----:B------:R-:W0:Y:S02]  /*54b0*/  LDC R24, c[0x0][0x28c] ;  /* 0x0000a300ff187b82 */ /* 0x000e240000000800 */
[----:B0-----:R-:W-:-:S13]  /*54c0*/  ISETP.GE.AND P1, PT, R24, 0x1, PT ;  /* 0x000000011800780c */ /* 0x001fda0003f26270 */
[----:B----4-:R-:W-:Y:S05]  /*54d0*/  @!P1 BRA `(.L_x_36) ;  /* 0x0000000000589947 */ /* 0x010fea0003800000 */
[----:B------:R-:W-:-:S06]  /*54e0*/  UISETP.NE.AND UP0, UPT, UR29, 0x3, UPT ;  /* 0x000000031d00788c */ /* 0x000fcc000bf05270 */
[----:B------:R-:W-:-:S13]  /*54f0*/  PLOP3.LUT P1, PT, PT, PT, UP0, 0x80, 0x0 ;  /* 0x000000000000781c */ /* 0x000fda0003f2f008 */
[----:B------:R-:W-:Y:S05]  /*5500*/  @!P1 BRA `(.L_x_37) ;  /* 0x0000000000049947 */ /* 0x000fea0003800000 */
[----:B------:R-:W-:Y:S01]  /*5510*/  BPT.TRAP 0x1 ;  /* 0x000000040000795c */ /* 0x000fe20000300000 */
.L_x_37:
[----:B-----5:R0:W-:Y:S04]  /*5520*/  STL [R1+0x9c], R0 ;  /* 0x00009c0001007387 */ /* 0x0201e80000100800 */
[----:B0-----:R-:W4:Y:S01]  /*5530*/  LDL R0, [R1+0x78] ;  /* 0x0000780001007983 */ /* 0x001f220000100800 */
[----:B------:R-:W-:-:S05]  /*5540*/  VOTEU.ANY UP0, P0 ;  /* 0x00000000003f7886 */ /* 0x000fca0000000100 */
[----:B------:R-:W-:-:S06]  /*5550*/  @UP0 UIADD3 UR6, UR16, UR5, URZ ;  /* 0x0000000510060290 */ /* 0x000fcc000fffe03f */
[----:B------:R-:W-:Y:S02]  /*5560*/  IMAD.U32 R24, RZ, RZ, UR6 ;  /* 0x00000006ff187e24 */ /* 0x000fe4000f8e00ff */
[----:B------:R-:W-:Y:S02]  /*5570*/  IMAD.U32 R27, RZ, RZ, UR6 ;  /* 0x00000006ff1b7e24 */ /* 0x000fe4000f8e00ff */
[----:B------:R-:W-:-:S05]  /*5580*/  @P0 IMAD.WIDE.U32 R24, R24, -0x55555555, RZ ;  /* 0xaaaaaaab18180825 */ /* 0x000fca00078e00ff */
[----:B------:R-:W-:-:S05]  /*5590*/  @P0 SHF.R.U32.HI R24, RZ, 0x1, R25 ;  /* 0x00000001ff180819 */ /* 0x000fca0000011619 */
[----:B------:R-:W-:-:S05]  /*55a0*/  @P0 IMAD R24, R24, -0x3, R27 ;  /* 0xfffffffd18180824 */ /* 0x000fca00078e021b */
[----:B------:R-:W-:-:S05]  /*55b0*/  @P0 LEA R24, R24, UR12, 0x3 ;  /* 0x0000000c18180c11 */ /* 0x000fca000f8e18ff */
[----:B------:R-:W-:-:S05]  /*55c0*/  @P0 VIADD R24, R24, 0x18 ;  /* 0x0000001818180836 */ /* 0x000fca0000000000 */
[----:B----4-:R-:W-:Y:S02]  /*55d0*/  @P0 PRMT R24, R0, 0x654, R24 ;  /* 0x0000065400180816 */ /* 0x010fe40000000018 */
[----:B------:R0:W5:Y:S01]  /*55e0*/  LDL.LU R0, [R1+0x9c] ;  /* 0x00009c0001007983 */ /* 0x0001620000300800 */
[----:B------:R-:W-:Y:S01]  /*55f0*/  UISETP.GT.U32.AND UP0, UPT, UR13, 0x1, UPT ;  /* 0x000000010d00788c */ /* 0x000fe2000bf04070 */
[----:B------:R0:W-:Y:S05]  /*5600*/  @P0 SYNCS.ARRIVE.TRANS64.RED.A1T0 RZ, [R24+URZ], RZ ;  /* 0x000000ff18ff09a7 */ /* 0x0001ea000810043f */
[----:B------:R-:W-:-:S13]  /*5610*/  PLOP3.LUT P1, PT, PT, PT, UP0, 0x80, 0x0 ;  /* 0x000000000000781c */ /* 0x000fda0003f2f008 */
[----:B0-----:R-:W-:Y:S05]  /*5620*/  @P1 BRA `(.L_x_36) ;  /* 0x0000000000041947 */ /* 0x001fea0003800000 */
[----:B------:R-:W-:Y:S01]  /*5630*/  BPT.TRAP 0x1 ;  /* 0x000000040000795c */ /* 0x000fe20000300000 */
.L_x_36:
[----:B------:R-:W0:Y:S01]  /*5640*/  S2R R25, SR_TID.X ;  /* 0x0000000000197919 */ /* 0x000e220000002100 */
[----:B------:R-:W-:Y:S01]  /*5650*/  IMAD.U32 R24, RZ, RZ, UR31 ;  /* 0x0000001fff187e24 */ /* 0x000fe2000f8e00ff */
[----:B------:R-:W-:Y:S01]  /*5660*/  UIADD3 UR5, UR28, UR5, URZ ;  /* 0x000000051c057290 */ /* 0x000fe2000fffe03f */
[----:B------:R-:W4:Y:S01]  /*5670*/  LDC R35, c[0x0][0x288] ;  /* 0x0000a200ff237b82 */ /* 0x000f220000000800 */
[----:B------:R-:W-:Y:S02]  /*5680*/  UISETP.GE.U32.AND UP1, UPT, UR28, 0x3, UPT ;  /* 0x000000031c00788c */ /* 0x000fe4000bf26070 */
[----:B------:R-:W-:Y:S01]  /*5690*/  SHF.L.U32 R24, R24, 0x1f, RZ ;  /* 0x0000001f18187819 */ /* 0x000fe200000006ff */
[----:B------:R-:W-:Y:S02]  /*56a0*/  UISETP.GT.U32.AND UP0, UPT, UR5, 0x2, UPT ;  /* 0x000000020500788c */ /* 0x000fe4000bf04070 */
[----:B------:R-:W-:Y:S01]  /*56b0*/  UIMAD.WIDE.U32 UR6, UR5, -0x55555555, URZ ;  /* 0xaaaaaaab050678a5 */ /* 0x000fe2000f8e003f */
[----:B------:R-:W1:Y:S01]  /*56c0*/  SYNCS.PHASECHK.TRANS64.TRYWAIT P1, [UR17+0x8], R24 ;  /* 0x00000818ff0075a7 */ /* 0x000e620008020151 */
[----:B------:R-:W-:-:S02]  /*56d0*/  UISETP.LT.U32.AND UP0, UPT, UR28, 0x3, UP0 ;  /* 0x000000031c00788c */ /* 0x000fc40008701070 */
[----:B------:R-:W-:Y:S02]  /*56e0*/  USHF.R.U32.HI UR6, URZ, 0x1, UR7 ;  /* 0x000000013f067899 */ /* 0x000fe40008011607 */
[----:B------:R-:W-:Y:S02]  /*56f0*/  USEL UR8, URZ, 0x1, !UP0 ;  /* 0x000000013f087887 */ /* 0x000fe4000c000000 */
[----:B------:R-:W-:Y:S02]  /*5700*/  UIMAD UR5, UR6, -0x3, UR5 ;  /* 0xfffffffd060578a4 */ /* 0x000fe4000f8e0205 */
[----:B------:R-:W-:-:S04]  /*5710*/  ULOP3.LUT UR4, UR4, UR8, URZ, 0x3c, !UPT ;  /* 0x0000000804047292 */ /* 0x000fc8000f8e3c3f */
[----:B------:R-:W-:Y:S01]  /*5720*/  @UP1 ULOP3.LUT UR4, UR4, 0x1, UR6, 0x78, !UPT ;  /* 0x0000000104041892 */ /* 0x000fe2000f8e7806 */
[----:B0-----:R-:W-:-:S04]  /*5730*/  SHF.R.S32.HI R26, RZ, 0x1f, R25 ;  /* 0x0000001fff1a7819 */ /* 0x001fc80000011419 */
[----:B------:R-:W-:-:S04]  /*5740*/  LEA.HI R26, R26, R25, RZ, 0x7 ;  /* 0x000000191a1a7211 */ /* 0x000fc800078f38ff */
[----:B------:R-:W-:-:S05]  /*5750*/  LOP3.LUT R26, R26, 0xffffff80, RZ, 0xc0, !PT ;  /* 0xffffff801a1a7812 */ /* 0x000fca00078ec0ff */
[----:B------:R-:W-:-:S05]  /*5760*/  IMAD.IADD R26, R25, 0x1, -R26 ;  /* 0x00000001191a7824 */ /* 0x000fca00078e0a1a */
[----:B------:R-:W-:-:S04]  /*5770*/  SHF.R.S32.HI R25, RZ, 0x1f, R26 ;  /* 0x0000001fff197819 */ /* 0x000fc8000001141a */
[----:B------:R-:W-:-:S04]  /*5780*/  LEA.HI R25, R25, R26, RZ, 0x2 ;  /* 0x0000001a19197211 */ /* 0x000fc800078f10ff */
[----:B------:R-:W-:-:S05]  /*5790*/  LOP3.LUT R25, R25, 0xfffffffc, RZ, 0xc0, !PT ;  /* 0xfffffffc19197812 */ /* 0x000fca00078ec0ff */
[----:B------:R-:W-:-:S04]  /*57a0*/  IMAD.IADD R40, R26, 0x1, -R25 ;  /* 0x000000011a287824 */ /* 0x000fc800078e0a19 */
[----:B------:R-:W-:Y:S01]  /*57b0*/  IMAD.SHL.U32 R32, R40, 0x2, RZ ;  /* 0x0000000228207824 */ /* 0x000fe200078e00ff */
[----:B-1--4-:R-:W-:Y:S06]  /*57c0*/  @!P1 BRA `(.L_x_38) ;  /* 0x000000a800789947 */ /* 0x012fec0003800000 */
.L_x_323:
[----:B------:R1:W-:Y:S01]  /*57d0*/  STL [R1+0xa4], R3 ;  /* 0x0000a40301007387 */ /* 0x0003e20000100800 */
[----:B------:R-:W-:Y:S01]  /*57e0*/  ULDC.64 UR6, c[0x0][0x5d0] ;  /* 0x0001740000067ab9 */ /* 0x000fe20000000a00 */
[----:B------:R-:W-:Y:S01]  /*57f0*/  SHF.R.S32.HI R33, RZ, 0x1f, R32 ;  /* 0x0000001fff217819 */ /* 0x000fe20000011420 */
[----:B------:R-:W-:Y:S01]  /*5800*/  ULDC UR8, c[0x0][0x284] ;  /* 0x0000a10000087ab9 */ /* 0x000fe20000000800 */
[----:B-1----:R-:W4:Y:S04]  /*5810*/  LDL.LU R3, [R1+0x88] ;  /* 0x0000880001037983 */ /* 0x002f280000300800 */
[----:B------:R1:W-:Y:S04]  /*5820*/  STL [R1+0xa0], R2 ;  /* 0x0000a00201007387 */ /* 0x0003e80000100800 */
[----:B-1----:R-:W2:Y:S04]  /*5830*/  LDL R2, [R1+0x84] ;  /* 0x0000840001027983 */ /* 0x002ea80000100800 */
[----:B-----5:R1:W-:Y:S04]  /*5840*/  STL [R1+0x9c], R0 ;  /* 0x00009c0001007387 */ /* 0x0203e80000100800 */
[----:B-1----:R-:W3:Y:S01]  /*5850*/  LDL R0, [R1+0x74] ;  /* 0x0000740001007983 */ /* 0x002ee20000100800 */
[----:B----4-:R-:W-:-:S03]  /*5860*/  IMAD.SHL.U32 R37, R3, 0x100, RZ ;  /* 0x0000010003257824 */ /* 0x010fc600078e00ff */
[----:B------:R1:W5:Y:S01]  /*5870*/  LDL.LU R3, [R1+0xa4] ;  /* 0x0000a40001037983 */ /* 0x0003620000300800 */
[----:B--2---:R-:W-:-:S03]  /*5880*/  IMAD.SHL.U32 R34, R2, 0x40, RZ ;  /* 0x0000004002227824 */ /* 0x004fc600078e00ff */
[----:B------:R1:W5:Y:S01]  /*5890*/  LDL.LU R2, [R1+0xa0] ;  /* 0x0000a00001027983 */ /* 0x0003620000300800 */
[----:B---3--:R-:W-:Y:S01]  /*58a0*/  SHF.R.S32.HI R38, RZ, 0x1f, R0 ;  /* 0x0000001fff267819 */ /* 0x008fe20000011400 */
[----:B0-----:R-:W-:-:S04]  /*58b0*/  IMAD.WIDE.U32 R24, R0, UR6, R32 ;  /* 0x0000000600187c25 */ /* 0x001fc8000f8e0020 */
[----:B------:R-:W-:-:S04]  /*58c0*/  IMAD R26, R38, UR6, RZ ;  /* 0x00000006261a7c24 */ /* 0x000fc8000f8e02ff */
[----:B------:R-:W-:Y:S02]  /*58d0*/  IMAD R27, R0, UR7, R26 ;  /* 0x00000007001b7c24 */ /* 0x000fe4000f8e021a */
[----:B------:R1:W5:Y:S01]  /*58e0*/  LDL.LU R0, [R1+0x9c] ;  /* 0x00009c0001007983 */ /* 0x0003620000300800 */
[----:B------:R-:W-:-:S04]  /*58f0*/  ISETP.GE.AND P1, PT, R34, UR8, PT ;  /* 0x0000000822007c0c */ /* 0x000fc8000bf26270 */
[C---:B------:R-:W-:Y:S02]  /*5900*/  ISETP.GE.OR P1, PT, R37.reuse, R35, P1 ;  /* 0x000000232500720c */ /* 0x040fe40000f26670 */
[----:B------:R-:W-:Y:S02]  /*5910*/  SHF.R.S32.HI R36, RZ, 0x1f, R37 ;  /* 0x0000001fff247819 */ /* 0x000fe40000011425 */
[----:B------:R-:W-:-:S04]  /*5920*/  IADD3 R24, P2, R37, R24, RZ ;  /* 0x0000001825187210 */ /* 0x000fc80007f5e0ff */
[----:B------:R-:W-:-:S05]  /*5930*/  IADD3.X R25, R36, R25, R27, P2, !PT ;  /* 0x0000001924197210 */ /* 0x000fca00017fe41b */
[----:B-1----:R-:W-:Y:S05]  /*5940*/  @P1 BRA `(.L_x_39) ;  /* 0x0000008c00d01947 */ /* 0x002fea0003800000 */
[----:B------:R0:W-:Y:S01]  /*5950*/  STL.64 [R1+0xa8], R4 ;  /* 0x0000a80401007387 */ /* 0x0001e20000100a00 */
[----:B------:R-:W1:Y:S01]  /*5960*/  LDC.64 R28, c[0x0][0x5c8] ;  /* 0x00017200ff1c7b82 */ /* 0x000e620000000a00 */
[----:B------:R-:W-:Y:S02]  /*5970*/  ULDC.64 UR6, c[0x0][0x5c0] ;  /* 0x0001700000067ab9 */ /* 0x000fe40000000a00 */
[----:B0-----:R-:W2:Y:S04]  /*5980*/  LDL.64 R4, [R1+0x90] ;  /* 0x0000900001047983 */ /* 0x001ea80000100a00 */
[----:B-----5:R0:W-:Y:S04]  /*5990*/  STL [R1+0xa0], R2 ;  /* 0x0000a00201007387 */ /* 0x0201e80000100800 */
[----:B0-----:R-:W2:Y:S04]  /*59a0*/  LDL.LU R2, [R1+0x84] ;  /* 0x0000840001027983 */ /* 0x001ea80000300800 */
[----:B------:R0:W-:Y:S04]  /*59b0*/  STL [R1+0x9c], R0 ;  /* 0x00009c0001007387 */ /* 0x0001e80000100800 */
[----:B0-----:R-:W3:Y:S01]  /*59c0*/  LDL R0, [R1+0x8c] ;  /* 0x00008c0001007983 */ /* 0x001ee20000100800 */
[----:B--2---:R-:W-:-:S03]  /*59d0*/  IMAD.WIDE R30, R2, 0x40, R4 ;  /* 0x00000040021e7825 */ /* 0x004fc600078e0204 */
[----:B------:R0:W5:Y:S04]  /*59e0*/  LDL.LU.64 R4, [R1+0xa8] ;  /* 0x0000a80001047983 */ /* 0x0001680000300a00 */
[----:B------:R0:W5:Y:S01]  /*59f0*/  LDL.LU R2, [R1+0xa0] ;  /* 0x0000a00001027983 */ /* 0x0001620000300800 */
[-C--:B-1----:R-:W-:Y:S02]  /*5a00*/  IMAD R26, R31, R28.reuse, RZ ;  /* 0x0000001c1f1a7224 */ /* 0x082fe400078e02ff */
[----:B------:R-:W-:-:S04]  /*5a10*/  IMAD.WIDE.U32 R24, R30, R28, R24 ;  /* 0x0000001c1e187225 */ /* 0x000fc800078e0018 */
[----:B------:R-:W-:Y:S01]  /*5a20*/  IMAD R27, R30, R29, R26 ;  /* 0x0000001d1e1b7224 */ /* 0x000fe200078e021a */
[----:B------:R-:W-:Y:S01]  /*5a30*/  LEA R26, P1, R28, R24, 0x3 ;  /* 0x000000181c1a7211 */ /* 0x000fe200078218ff */
[----:B---3--:R-:W-:Y:S01]  /*5a40*/  IMAD.IADD R39, R0, 0x1, -R34 ;  /* 0x0000000100277824 */ /* 0x008fe200078e0a22 */
[----:B------:R-:W-:Y:S01]  /*5a50*/  IADD3 R24, P2, R24, UR6, RZ ;  /* 0x0000000618187c10 */ /* 0x000fe2000ff5e0ff */
[----:B------:R0:W5:Y:S01]  /*5a60*/  LDL.LU R0, [R1+0x9c] ;  /* 0x00009c0001007983 */ /* 0x0001620000300800 */
[----:B------:R-:W-:Y:S01]  /*5a70*/  IMAD.IADD R27, R25, 0x1, R27 ;  /* 0x00000001191b7824 */ /* 0x000fe200078e021b */
[----:B------:R-:W-:-:S04]  /*5a80*/  IADD3 R26, P4, R26, UR6, RZ ;  /* 0x000000061a1a7c10 */ /* 0x000fc8000ff9e0ff */
[----:B------:R-:W-:Y:S01]  /*5a90*/  LEA.HI.X R29, R28, R27, R29, 0x3, P1 ;  /* 0x0000001b1c1d7211 */ /* 0x000fe200008f1c1d */
[----:B------:R-:W-:Y:S01]  /*5aa0*/  IMAD R28, R40, -0x2, R35 ;  /* 0xfffffffe281c7824 */ /* 0x000fe200078e0223 */
[----:B------:R-:W-:Y:S01]  /*5ab0*/  FSETP.NEU.AND P1, PT, RZ, UR25, PT ;  /* 0x00000019ff007c0b */ /* 0x000fe2000bf2d000 */
[----:B------:R-:W-:Y:S01]  /*5ac0*/  BSSY B0, `(.L_x_39) ;  /* 0x00008dc000007945 */ /* 0x000fe20003800000 */
[----:B------:R-:W-:Y:S02]  /*5ad0*/  IADD3.X R25, R27, UR7, RZ, P2, !PT ;  /* 0x000000071b197c10 */ /* 0x000fe400097fe4ff */
[----:B------:R-:W-:Y:S01]  /*5ae0*/  IADD3.X R27, R29, UR7, RZ, P4, !PT ;  /* 0x000000071d1b7c10 */ /* 0x000fe2000a7fe4ff */
[----:B------:R-:W-:-:S08]  /*5af0*/  IMAD.IADD R34, R28, 0x1, -R37 ;  /* 0x000000011c227824 */ /* 0x000fd000078e0a25 */
[----:B0-----:R-:W-:Y:S05]  /*5b00*/  @!P1 BRA `(.L_x_40) ;  /* 0x0000006800e09947 */ /* 0x001fea0003800000 */
[----:B-----5:R0:W-:Y:S01]  /*5b10*/  STL [R1+0x9c], R0 ;  /* 0x00009c0001007387 */ /* 0x0201e20000100800 */
[----:B------:R-:W-:Y:S01]  /*5b20*/  ULDC.64 UR6, c[0x0][0x5b8] ;  /* 0x00016e0000067ab9 */ /* 0x000fe20000000a00 */
[----:B------:R-:W-:Y:S02]  /*5b30*/  ULDC.64 UR8, c[0x0][0x5a8] ;  /* 0x00016a0000087ab9 */ /* 0x000fe40000000a00 */
[----:B0-----:R-:W2:Y:S01]  /*5b40*/  LDL.LU R0, [R1+0x74] ;  /* 0x0000740001007983 */ /* 0x001ea20000300800 */
[----:B------:R-:W-:Y:S01]  /*5b50*/  IMAD R28, R38, UR6, RZ ;  /* 0x00000006261c7c24 */ /* 0x000fe2000f8e02ff */
[----:B------:R-:W-:Y:S01]  /*5b60*/  BSSY B1, `(.L_x_41) ;  /* 0x0000011000017945 */ /* 0x000fe20003800000 */
[----:B--2---:R-:W-:-:S04]  /*5b70*/  IMAD.WIDE.U32 R32, R0, UR6, R32 ;  /* 0x0000000600207c25 */ /* 0x004fc8000f8e0020 */
[----:B------:R-:W-:Y:S01]  /*5b80*/  IMAD R29, R0, UR7, R28 ;  /* 0x00000007001d7c24 */ /* 0x000fe2000f8e021c */
[----:B------:R-:W-:Y:S01]  /*5b90*/  IADD3 R32, P1, R37, R32, RZ ;  /* 0x0000002025207210 */ /* 0x000fe20007f3e0ff */
[----:B------:R0:W5:Y:S01]  /*5ba0*/  LDL.LU R0, [R1+0x9c] ;  /* 0x00009c0001007983 */ /* 0x0001620000300800 */
[----:B------:R-:W-:Y:S02]  /*5bb0*/  ULDC.64 UR6, c[0x0][0x5b0] ;  /* 0x00016c0000067ab9 */ /* 0x000fe40000000a00 */
[----:B------:R-:W-:Y:S01]  /*5bc0*/  IADD3.X R33, R36, R33, R29, P1, !PT ;  /* 0x0000002124217210 */ /* 0x000fe20000ffe41d */
[----:B------:R-:W-:Y:S01]  /*5bd0*/  IMAD R35, R31, UR6, RZ ;  /* 0x000000061f237c24 */ /* 0x000fe2000f8e02ff */
[----:B------:R-:W-:Y:S01]  /*5be0*/  ISETP.GE.AND P1, PT, R39, 0x1, PT ;  /* 0x000000012700780c */ /* 0x000fe20003f26270 */
[----:B------:R-:W-:-:S03]  /*5bf0*/  IMAD.WIDE.U32 R28, R30, UR6, R32 ;  /* 0x000000061e1c7c25 */ /* 0x000fc6000f8e0020 */
[----:B------:R-:W-:Y:S01]  /*5c00*/  ISETP.LT.OR P5, PT, R34, 0x1, !P1 ;  /* 0x000000012200780c */ /* 0x000fe20004fa1670 */
[----:B------:R-:W-:Y:S01]  /*5c10*/  IMAD R35, R30, UR7, R35 ;  /* 0x000000071e237c24 */ /* 0x000fe2000f8e0223 */
[----:B------:R-:W-:-:S04]  /*5c20*/  IADD3 R28, P2, R28, UR8, RZ ;  /* 0x000000081c1c7c10 */ /* 0x000fc8000ff5e0ff */
[--C-:B------:R-:W-:Y:S02]  /*5c30*/  IADD3.X R29, R29, UR9, R35.reuse, P2, !PT ;  /* 0x000000091d1d7c10 */ /* 0x100fe400097fe423 */
[----:B------:R-:W-:-:S05]  /*5c40*/  PRMT R35, RZ, 0x7610, R35 ;  /* 0x00007610ff237816 */ /* 0x000fca0000000023 */
[----:B0-----:R-:W-:Y:S05]  /*5c50*/  @P5 BRA `(.L_x_42) ;  /* 0x0000000000045947 */ /* 0x001fea0003800000 */
[----:B------:R0:W5:Y:S02]  /*5c60*/  LDG.E.U8 R35, desc[UR22][R28.64] ;  /* 0x000000161c237981 */ /* 0x000164000c1e1100 */
.L_x_42:
[----:B------:R-:W-:Y:S05]  /*5c70*/  BSYNC B1 ;  /* 0x0000000000017941 */ /* 0x000fea0003800000 */
.L_x_41:
[----:B-----5:R-:W-:Y:S01]  /*5c80*/  LOP3.LUT R35, R35, 0xff, RZ, 0xc0, !PT ;  /* 0x000000ff23237812 */ /* 0x020fe200078ec0ff */
[----:B------:R-:W-:Y:S01]  /*5c90*/  BSSY B1, `(.L_x_43) ;  /* 0x000000b000017945 */ /* 0x000fe20003800000 */
[----:B------:R-:W-:Y:S02]  /*5ca0*/  ISETP.LT.OR P4, PT, R34, 0x2, !P1 ;  /* 0x000000022200780c */ /* 0x000fe40004f81670 */
[----:B------:R-:W-:-:S05]  /*5cb0*/  F2FP.F16.E5M2.UNPACK_B R35, R35 ;  /* 0x00000023ff23723e */ /* 0x000fca00020004ff */
[----:B------:R-:W-:-:S05]  /*5cc0*/  HADD2.F32 R35, -RZ, R35.H0_H0 ;  /* 0x20000023ff237230 */ /* 0x000fca0000004100 */
[----:B------:R-:W-:Y:S01]  /*5cd0*/  FMUL R36, R35, UR25 ;  /* 0x0000001923247c20 */ /* 0x000fe20008400000 */
[----:B------:R-:W-:-:S03]  /*5ce0*/  PRMT R35, RZ, 0x7610, R35 ;  /* 0x00007610ff237816 */ /* 0x000fc60000000023 */
[----:B------:R-:W-:-:S05]  /*5cf0*/  FFMA R36, R227, UR24, R36 ;  /* 0x00000018e3247c23 */ /* 0x000fca0008000024 */
[----:B------:R-:W-:-:S05]  /*5d00*/  F2FP.SATFINITE.E5M2.F32.PACK_AB_MERGE_C R37, RZ, R36, RZ ;  /* 0x00000024ff25723e */ /* 0x000fca00048060ff */
[----:B------:R1:W-:Y:S01]  /*5d10*/  @!P5 STG.E.U8 desc[UR22][R24.64], R37 ;  /* 0x000000251800d986 */ /* 0x0003e2000c101116 */
[----:B------:R-:W-:Y:S05]  /*5d20*/  @P4 BRA `(.L_x_44) ;  /* 0x0000000000044947 */ /* 0x000fea0003800000 */
[----:B------:R2:W5:Y:S02]  /*5d30*/  LDG.E.U8 R35, desc[UR22][R28.64+0x1] ;  /* 0x000001161c237981 */ /* 0x000564000c1e1100 */
.L_x_44:
[----:B------:R-:W-:Y:S05]  /*5d40*/  BSYNC B1 ;  /* 0x0000000000017941 */ /* 0x000fea0003800000 */
.L_x_43:
[----:B-----5:R-:W-:Y:S01]  /*5d50*/  LOP3.LUT R35, R35, 0xff, RZ, 0xc0, !PT ;  /* 0x000000ff23237812 */ /* 0x020fe200078ec0ff */
[----:B------:R-:W-:Y:S01]  /*5d60*/  BSSY B1, `(.L_x_45) ;  /* 0x0000013000017945 */ /* 0x000fe20003800000 */
[----:B-1----:R-:W-:Y:S02]  /*5d70*/  IADD3 R37, P2, R30, 0x8, RZ ;  /* 0x000000081e257810 */ /* 0x002fe40007f5e0ff */
[----:B------:R-:W-:-:S03]  /*5d80*/  F2FP.F16.E5M2.UNPACK_B R35, R35 ;  /* 0x00000023ff23723e */ /* 0x000fc600020004ff */
[----:B------:R-:W-:Y:S01]  /*5d90*/  IMAD.X R30, RZ, RZ, R31, P2 ;  /* 0x000000ffff1e7224 */ /* 0x000fe200010e061f */
[----:B------:R-:W-:Y:S01]  /*5da0*/  ISETP.GE.AND P2, PT, R39, 0x9, PT ;  /* 0x000000092700780c */ /* 0x000fe20003f46270 */
[----:B------:R-:W-:Y:S02]  /*5db0*/  HADD2.F32 R35, -RZ, R35.H0_H0 ;  /* 0x20000023ff237230 */ /* 0x000fe40000004100 */
[----:B------:R-:W-:Y:S01]  /*5dc0*/  IMAD R30, R30, UR6, RZ ;  /* 0x000000061e1e7c24 */ /* 0x000fe2000f8e02ff */
[----:B------:R-:W-:Y:S01]  /*5dd0*/  ISETP.LT.OR P5, PT, R34, 0x1, !P2 ;  /* 0x000000012200780c */ /* 0x000fe200057a1670 */
[----:B------:R-:W-:-:S04]  /*5de0*/  IMAD.WIDE.U32 R32, R37, UR6, R32 ;  /* 0x0000000625207c25 */ /* 0x000fc8000f8e0020 */
[----:B------:R-:W-:Y:S01]  /*5df0*/  FMUL R35, R35, UR25 ;  /* 0x0000001923237c20 */ /* 0x000fe20008400000 */
[----:B------:R-:W-:-:S03]  /*5e00*/  IMAD R37, R37, UR7, R30 ;  /* 0x0000000725257c24 */ /* 0x000fc6000f8e021e */
[----:B------:R-:W-:Y:S01]  /*5e10*/  FFMA R35, R226, UR24, R35 ;  /* 0x00000018e2237c23 */ /* 0x000fe20008000023 */
[----:B------:R-:W-:Y:S02]  /*5e20*/  IADD3 R30, P6, R32, UR8, RZ ;  /* 0x00000008201e7c10 */ /* 0x000fe4000ffde0ff */
[----:B------:R-:W-:Y:S02]  /*5e30*/  PRMT R32, RZ, 0x7610, R32 ;  /* 0x00007610ff207816 */ /* 0x000fe40000000020 */
[----:B------:R-:W-:Y:S02]  /*5e40*/  F2FP.SATFINITE.E5M2.F32.PACK_AB_MERGE_C R35, RZ, R35, RZ ;  /* 0x00000023ff23723e */ /* 0x000fe400048060ff */
[----:B------:R-:W-:-:S03]  /*5e50*/  IADD3.X R31, R33, UR9, R37, P6, !PT ;  /* 0x00000009211f7c10 */ /* 0x000fc6000b7fe425 */
[----:B------:R1:W-:Y:S01]  /*5e60*/  @!P4 STG.E.U8 desc[UR22][R24.64+0x1], R35 ;  /* 0x000001231800c986 */ /* 0x0003e2000c101116 */
[----:B------:R-:W-:Y:S05]  /*5e70*/  @P5 BRA `(.L_x_46) ;  /* 0x0000000000045947 */ /* 0x000fea0003800000 */
[----:B------:R3:W5:Y:S02]  /*5e80*/  LDG.E.U8 R32, desc[UR22][R30.64] ;  /* 0x000000161e207981 */ /* 0x000764000c1e1100 */
.L_x_46:
[----:B------:R-:W-:Y:S05]  /*5e90*/  BSYNC B1 ;  /* 0x0000000000017941 */ /* 0x000fea0003800000 */
.L_x_45:
[----:B-----5:R-:W-:Y:S01]  /*5ea0*/  LOP3.LUT R32, R32, 0xff, RZ, 0xc0, !PT ;  /* 0x000000ff20207812 */ /* 0x020fe200078ec0ff */
[----:B------:R-:W-:Y:S01]  /*5eb0*/  BSSY B1, `(.L_x_47) ;  /* 0x000000b000017945 */ /* 0x000fe20003800000 */
[----:B------:R-:W-:Y:S02]  /*5ec0*/  ISETP.LT.OR P4, PT, R34, 0x2, !P2 ;  /* 0x000000022200780c */ /* 0x000fe40005781670 */
[----:B------:R-:W-:-:S05]  /*5ed0*/  F2FP.F16.E5M2.UNPACK_B R32, R32 ;  /* 0x00000020ff20723e */ /* 0x000fca00020004ff */
[----:B------:R-:W-:-:S05]  /*5ee0*/  HADD2.F32 R32, -RZ, R32.H0_H0 ;  /* 0x20000020ff207230 */ /* 0x000fca0000004100 */
[----:B------:R-:W-:-:S04]  /*5ef0*/  FMUL R32, R32, UR25 ;  /* 0x0000001920207c20 */ /* 0x000fc80008400000 */
[----:B------:R-:W-:-:S05]  /*5f00*/  FFMA R32, R225, UR24, R32 ;  /* 0x00000018e1207c23 */ /* 0x000fca0008000020 */
[----:B------:R-:W-:Y:S02]  /*5f10*/  F2FP.SATFINITE.E5M2.F32.PACK_AB_MERGE_C R33, RZ, R32, RZ ;  /* 0x00000020ff21723e */ /* 0x000fe400048060ff */
[----:B------:R-:W-:-:S03]  /*5f20*/  PRMT R32, RZ, 0x7610, R32 ;  /* 0x00007610ff207816 */ /* 0x000fc60000000020 */
[----:B------:R4:W-:Y:S01]  /*5f30*/  @!P5 STG.E.U8 desc[UR22][R26.64], R33 ;  /* 0x000000211a00d986 */ /* 0x0009e2000c101116 */
[----:B------:R-:W-:Y:S05]  /*5f40*/  @P4 BRA `(.L_x_48) ;  /* 0x0000000000044947 */ /* 0x000fea0003800000 */
[----:B------:R0:W5:Y:S02]  /*5f50*/  LDG.E.U8 R32, desc[UR22][R30.64+0x1] ;  /* 0x000001161e207981 */ /* 0x000164000c1e1100 */
.L_x_48:
[----:B------:R-:W-:Y:S05]  /*5f60*/  BSYNC B1 ;  /* 0x0000000000017941 */ /* 0x000fea0003800000 */
.L_x_47:
[----:B-----5:R-:W-:Y:S01]  /*5f70*/  LOP3.LUT R32, R32, 0xff, RZ, 0xc0, !PT ;  /* 0x000000ff20207812 */ /* 0x020fe200078ec0ff */
[----:B------:R-:W-:Y:S01]  /*5f80*/  BSSY B1, `(.L_x_49) ;  /* 0x000000b000017945 */ /* 0x000fe20003800000 */
[----:B------:R-:W-:Y:S02]  /*5f90*/  ISETP.LT.OR P5, PT, R34, 0x9, !P1 ;  /* 0x000000092200780c */ /* 0x000fe40004fa1670 */
[----:B------:R-:W-:-:S05]  /*5fa0*/  F2FP.F16.E5M2.UNPACK_B R32, R32 ;  /* 0x00000020ff20723e */ /* 0x000fca00020004ff */
[----:B------:R-:W-:-:S05]  /*5fb0*/  HADD2.F32 R32, -RZ, R32.H0_H0 ;  /* 0x20000020ff207230 */ /* 0x000fca0000004100 */
[----:B----4-:R-:W-:Y:S01]  /*5fc0*/  FMUL R33, R32, UR25 ;  /* 0x0000001920217c20 */ /* 0x010fe20008400000 */
[----:B------:R-:W-:-:S03]  /*5fd0*/  PRMT R32, RZ, 0x7610, R32 ;  /* 0x00007610ff207816 */ /* 0x000fc60000000020 */
[----:B------:R-:W-:-:S05]  /*5fe0*/  FFMA R33, R224, UR24, R33 ;  /* 0x00000018e0217c23 */ /* 0x000fca0008000021 */
[----:B------:R-:W-:-:S05]  /*5ff0*/  F2FP.SATFINITE.E5M2.F32.PACK_AB_MERGE_C R33, RZ, R33, RZ ;  /* 0x00000021ff21723e */ /* 0x000fca00048060ff */
[----:B------:R4:W-:Y:S01]  /*6000*/  @!P4 STG.E.U8 desc[UR22][R26.64+0x1], R33 ;  /* 0x000001211a00c986 */ /* 0x0009e2000c101116 */
[----:B------:R-:W-:Y:S05]  /*6010*/  @P5 BRA `(.L_x_50) ;  /* 0x0000000000045947 */ /* 0x000fea0003800000 */
[----:B------:R0:W5:Y:S02]  /*6020*/  LDG.E.U8 R32, desc[UR22][R28.64+0x8] ;  /* 0x000008161c207981 */ /* 0x000164000c1e1100 */
.L_x_50:
[----:B------:R-:W-:Y:S05]  /*6030*/  BSYNC B1 ;  /* 0x0000000000017941 */ /* 0x000fea0003800000 */
.L_x_49:
[----:B-----5:R-:W-:Y:S01]  /*6040*/  LOP3.LUT R32, R32, 0xff, RZ, 0xc0, !PT ;  /* 0x000000ff20207812 */ /* 0x020fe200078ec0ff */
[----:B------:R-:W-:Y:S01]  /*6050*/  BSSY B1, `(.L_x_51) ;  /* 0x000000b000017945 */ /* 0x000fe20003800000 */
[----:B------:R-:W-:Y:S02]  /*6060*/  ISETP.LT.OR P4, PT, R34, 0xa, !P1 ;  /* 0x0000000a2200780c */ /* 0x000fe40004f81670 */
[----:B------:R-:W-:-:S05]  /*6070*/  F2FP.F16.E5M2.UNPACK_B R32, R32 ;  /* 0x00000020ff20723e */ /* 0x000fca00020004ff */
[----:B------:R-:W-:-:S05]  /*6080*/  HADD2.F32 R32, -RZ, R32.H0_H0 ;  /* 0x20000020ff207230 */ /* 0x000fca0000004100 */
[----:B------:R-:W-:-:S04]  /*6090*/  FMUL R32, R32, UR25 ;  /* 0x0000001920207c20 */ /* 0x000fc80008400000 */
[----:B------:R-:W-:-:S05]  /*60a0*/  FFMA R32, R223, UR24, R32 ;  /* 0x00000018df207c23 */ /* 0x000fca0008000020 */
[----:B----4-:R-:W-:Y:S02]  /*60b0*/  F2FP.SATFINITE.E5M2.F32.PACK_AB_MERGE_C R33, RZ, R32, RZ ;  /* 0x00000020ff21723e */ /* 0x010fe400048060ff */
[----:B------:R-:W-:-:S03]  /*60c0*/  PRMT R32, RZ, 0x7610, R32 ;  /* 0x00007610ff207816 */ /* 0x000fc60000000020 */
[----:B------:R4:W-:Y:S01]  /*60d0*/  @!P5 STG.E.U8 desc[UR22][R24.64+0x8], R33 ;  /* 0x000008211800d986 */ /* 0x0009e2000c101116 */
[----:B------:R-:W-:Y:S05]  /*60e0*/  @P4 BRA `(.L_x_52) ;  /* 0x0000000000044947 */ /* 0x000fea0003800000 */
[----:B------:R0:W5:Y:S02]  /*60f0*/  LDG.E.U8 R32, desc[UR22][R28.64+0x9] ;  /* 0x000009161c207981 */ /* 0x000164000c1e1100 */
.L_x_52:
[----:B------:R-:W-:Y:S05]  /*6100*/  BSYNC B1 ;  /* 0x0000000000017941 */ /* 0x000fea0003800000 */
.L_x_51:
        /* <DEDUP_REMOVED lines=12> */
.L_x_54:
[----:B------:R-:W-:Y:S05]  /*61d0*/  BSYNC B1 ;  /* 0x0000000000017941 */ /* 0x000fea0003800000 */
.L_x_53:
        /* <DEDUP_REMOVED lines=12> */
.L_x_56:
[----:B------:R-:W-:Y:S05]  /*62a0*/  BSYNC B1 ;  /* 0x0000000000017941 */ /* 0x000fea0003800000 */
.L_x_55:
        /* <DEDUP_REMOVED lines=12> */
.L_x_58:
[----:B------:R-:W-:Y:S05]  /*6370*/  BSYNC B1 ;  /* 0x0000000000017941 */ /* 0x000fea0003800000 */
.L_x_57:
        /* <DEDUP_REMOVED lines=12> */
.L_x_60:
[----:B------:R-:W-:Y:S05]  /*6440*/  BSYNC B1 ;  /* 0x0000000000017941 */ /* 0x000fea0003800000 */
.L_x_59:
        /* <DEDUP_REMOVED lines=12> */
.L_x_62:
[----:B------:R-:W-:Y:S05]  /*6510*/  BSYNC B1 ;  /* 0x0000000000017941 */ /* 0x000fea0003800000 */
.L_x_61:
        /* <DEDUP_REMOVED lines=12> */
.L_x_64:
[----:B------:R-:W-:Y:S05]  /*65e0*/  BSYNC B1 ;  /* 0x0000000000017941 */ /* 0x000fea0003800000 */
.L_x_63:
        /* <DEDUP_REMOVED lines=12> */
.L_x_66:
[----:B------:R-:W-:Y:S05]  /*66b0*/  BSYNC B1 ;  /* 0x0000000000017941 */ /* 0x000fea0003800000 */
.L_x_65:
        /* <DEDUP_REMOVED lines=12> */
.L_x_68:
[----:B------:R-:W-:Y:S05]  /*6780*/  BSYNC B1 ;  /* 0x0000000000017941 */ /* 0x000fea0003800000 */
.L_x_67:
        /* <DEDUP_REMOVED lines=12> */
.L_x_70:
[----:B------:R-:W-:Y:S05]  /*6850*/  BSYNC B1 ;  /* 0x0000000000017941 */ /* 0x000fea0003800000 */
.L_x_69:
        /* <DEDUP_REMOVED lines=12> */
.L_x_72:
[----:B------:R-:W-:Y:S05]  /*6920*/  BSYNC B1 ;  /* 0x0000000000017941 */ /* 0x000fea0003800000 */
.L_x_71:
        /* <DEDUP_REMOVED lines=12> */
.L_x_74:
[----:B------:R-:W-:Y:S05]  /*69f0*/  BSYNC B1 ;  /* 0x0000000000017941 */ /* 0x000fea0003800000 */
.L_x_73:
        /* <DEDUP_REMOVED lines=12> */
.L_x_76:
[----:B------:R-:W-:Y:S05]  /*6ac0*/  BSYNC B1 ;  /* 0x0000000000017941 */ /* 0x000fea0003800000 */
.L_x_75:
        /* <DEDUP_REMOVED lines=12> */
.L_x_78:
[----:B------:R-:W-:Y:S05]  /*6b90*/  BSYNC B1 ;  /* 0x0000000000017941 */ /* 0x000fea0003800000 */
.L_x_77:
        /* <DEDUP_REMOVED lines=12> */
.L_x_80:
[----:B------:R-:W-:Y:S05]  /*6c60*/  BSYNC B1 ;  /* 0x0000000000017941 */ /* 0x000fea0003800000 */
.L_x_79:
        /* <DEDUP_REMOVED lines=12> */
.L_x_82:
[----:B------:R-:W-:Y:S05]  /*6d30*/  BSYNC B1 ;  /* 0x0000000000017941 */ /* 0x000fea0003800000 */
.L_x_81:
        /* <DEDUP_REMOVED lines=12> */
.L_x_84:
[----:B------:R-:W-:Y:S05]  /*6e00*/  BSYNC B1 ;  /* 0x0000000000017941 */ /* 0x000fea0003800000 */
.L_x_83:
        /* <DEDUP_REMOVED lines=12> */
.L_x_86:
[----:B------:R-:W-:Y:S05]  /*6ed0*/  BSYNC B1 ;  /* 0x0000000000017941 */ /* 0x000fea0003800000 */
.L_x_85:
        /* <DEDUP_REMOVED lines=12> */
.L_x_88:
[----:B------:R-:W-:Y:S05]  /*6fa0*/  BSYNC B1 ;  /* 0x0000000000017941 */ /* 0x000fea0003800000 */
.L_x_87:
        /* <DEDUP_REMOVED lines=12> */
.L_x_90:
[----:B------:R-:W-:Y:S05]  /*7070*/  BSYNC B1 ;  /* 0x0000000000017941 */ /* 0x000fea0003800000 */
.L_x_89:
        /* <DEDUP_REMOVED lines=12> */
.L_x_92:
[----:B------:R-:W-:Y:S05]  /*7140*/  BSYNC B1 ;  /* 0x0000000000017941 */ /* 0x000fea0003800000 */
.L_x_91:
        /* <DEDUP_REMOVED lines=12> */
.L_x_94:
[----:B------:R-:W-:Y:S05]  /*7210*/  BSYNC B1 ;  /* 0x0000000000017941 */ /* 0x000fea0003800000 */
.L_x_93:
        /* <DEDUP_REMOVED lines=12> */
.L_x_96:
[----:B------:R-:W-:Y:S05]  /*72e0*/  BSYNC B1 ;  /* 0x0000000000017941 */ /* 0x000fea0003800000 */
.L_x_95:
        /* <DEDUP_REMOVED lines=12> */
.L_x_98:
[----:B------:R-:W-:Y:S05]  /*73b0*/  BSYNC B1 ;  /* 0x0000000000017941 */ /* 0x000fea0003800000 */
.L_x_97:
        /* <DEDUP_REMOVED lines=12> */
.L_x_100:
[----:B------:R-:W-:Y:S05]  /*7480*/  BSYNC B1 ;  /* 0x0000000000017941 */ /* 0x000fea0003800000 */
.L_x_99:
        /* <DEDUP_REMOVED lines=12> */
.L_x_102:
[----:B------:R-:W-:Y:S05]  /*7550*/  BSYNC B1 ;  /* 0x0000000000017941 */ /* 0x000fea0003800000 */
.L_x_101:
        /* <DEDUP_REMOVED lines=12> */
.L_x_104:
[----:B------:R-:W-:Y:S05]  /*7620*/  BSYNC B1 ;  /* 0x0000000000017941 */ /* 0x000fea0003800000 */
.L_x_103:
        /* <DEDUP_REMOVED lines=12> */
.L_x_106:
[----:B------:R-:W-:Y:S05]  /*76f0*/  BSYNC B1 ;  /* 0x0000000000017941 */ /* 0x000fea0003800000 */
.L_x_105:
        /* <DEDUP_REMOVED lines=12> */
.L_x_108:
[----:B------:R-:W-:Y:S05]  /*77c0*/  BSYNC B1 ;  /* 0x0000000000017941 */ /* 0x000fea0003800000 */
.L_x_107:
        /* <DEDUP_REMOVED lines=12> */
.L_x_110:
[----:B------:R-:W-:Y:S05]  /*7890*/  BSYNC B1 ;  /* 0x0000000000017941 */ /* 0x000fea0003800000 */
.L_x_109:
        /* <DEDUP_REMOVED lines=12> */
.L_x_112:
[----:B------:R-:W-:Y:S05]  /*7960*/  BSYNC B1 ;  /* 0x0000000000017941 */ /* 0x000fea0003800000 */
.L_x_111:
        /* <DEDUP_REMOVED lines=12> */
.L_x_114:
[----:B------:R-:W-:Y:S05]  /*7a30*/  BSYNC B1 ;  /* 0x0000000000017941 */ /* 0x000fea0003800000 */
.L_x_113:
        /* <DEDUP_REMOVED lines=12> */
.L_x_116:
[----:B------:R-:W-:Y:S05]  /*7b00*/  BSYNC B1 ;  /* 0x0000000000017941 */ /* 0x000fea0003800000 */
.L_x_115:
        /* <DEDUP_REMOVED lines=12> */
.L_x_118:
[----:B------:R-:W-:Y:S05]  /*7bd0*/  BSYNC B1 ;  /* 0x0000000000017941 */ /* 0x000fea0003800000 */
.L_x_117:
        /* <DEDUP_REMOVED lines=12> */
.L_x_120:
[----:B------:R-:W-:Y:S05]  /*7ca0*/  BSYNC B1 ;  /* 0x0000000000017941 */ /* 0x000fea0003800000 */
.L_x_119:
        /* <DEDUP_REMOVED lines=12> */
.L_x_122:
[----:B------:R-:W-:Y:S05]  /*7d70*/  BSYNC B1 ;  /* 0x0000000000017941 */ /* 0x000fea0003800000 */
.L_x_121:
        /* <DEDUP_REMOVED lines=12> */
.L_x_124:
[----:B------:R-:W-:Y:S05]  /*7e40*/  BSYNC B1 ;  /* 0x0000000000017941 */ /* 0x000fea0003800000 */
.L_x_123:
        /* <DEDUP_REMOVED lines=12> */
.L_x_126:
[----:B------:R-:W-:Y:S05]  /*7f10*/  BSYNC B1 ;  /* 0x0000000000017941 */ /* 0x000fea0003800000 */
.L_x_125:
        /* <DEDUP_REMOVED lines=12> */
.L_x_128:
[----:B------:R-:W-:Y:S05]  /*7fe0*/  BSYNC B1 ;  /* 0x0000000000017941 */ /* 0x000fea0003800000 */
.L_x_127:
        /* <DEDUP_REMOVED lines=12> */
.L_x_130:
[----:B------:R-:W-:Y:S05]  /*80b0*/  BSYNC B1 ;  /* 0x0000000000017941 */ /* 0x000fea0003800000 */
.L_x_129:
        /* <DEDUP_REMOVED lines=12> */
.L_x_132:
[----:B------:R-:W-:Y:S05]  /*8180*/  BSYNC B1 ;  /* 0x0000000000017941 */ /* 0x000fea0003800000 */
.L_x_131:
        /* <DEDUP_REMOVED lines=12> */
.L_x_134:
[----:B------:R-:W-:Y:S05]  /*8250*/  BSYNC B1 ;  /* 0x0000000000017941 */ /* 0x000fea0003800000 */
.L_x_133:
        /* <DEDUP_REMOVED lines=12> */
.L_x_136:
[----:B------:R-:W-:Y:S05]  /*8320*/  BSYNC B1 ;  /* 0x0000000000017941 */ /* 0x000fea0003800000 */
.L_x_135:
        /* <DEDUP_REMOVED lines=12> */
.L_x_138:
[----:B------:R-:W-:Y:S05]  /*83f0*/  BSYNC B1 ;  /* 0x0000000000017941 */ /* 0x000fea0003800000 */
.L_x_137:
        /* <DEDUP_REMOVED lines=12> */
.L_x_140:
[----:B------:R-:W-:Y:S05]  /*84c0*/  BSYNC B1 ;  /* 0x0000000000017941 */ /* 0x000fea0003800000 */
.L_x_139:
        /* <DEDUP_REMOVED lines=12> */
.L_x_142:
[----:B------:R-:W-:Y:S05]  /*8590*/  BSYNC B1 ;  /* 0x0000000000017941 */ /* 0x000fea0003800000 */
.L_x_141:
        /* <DEDUP_REMOVED lines=12> */
.L_x_144:
[----:B------:R-:W-:Y:S05]  /*8660*/  BSYNC B1 ;  /* 0x0000000000017941 */ /* 0x000fea0003800000 */
.L_x_143:
        /* <DEDUP_REMOVED lines=12> */
.L_x_146:
[----:B------:R-:W-:Y:S05]  /*8730*/  BSYNC B1 ;  /* 0x0000000000017941 */ /* 0x000fea0003800000 */
.L_x_145:
        /* <DEDUP_REMOVED lines=12> */
.L_x_148:
[----:B------:R-:W-:Y:S05]  /*8800*/  BSYNC B1 ;  /* 0x0000000000017941 */ /* 0x000fea0003800000 */
.L_x_147:
        /* <DEDUP_REMOVED lines=12> */
.L_x_150:
[----:B------:R-:W-:Y:S05]  /*88d0*/  BSYNC B1 ;  /* 0x0000000000017941 */ /* 0x000fea0003800000 */
.L_x_149:
        /* <DEDUP_REMOVED lines=12> */
.L_x_152:
[----:B------:R-:W-:Y:S05]  /*89a0*/  BSYNC B1 ;  /* 0x0000000000017941 */ /* 0x000fea0003800000 */
.L_x_151:
        /* <DEDUP_REMOVED lines=12> */
.L_x_154:
[----:B------:R-:W-:Y:S05]  /*8a70*/  BSYNC B1 ;  /* 0x0000000000017941 */ /* 0x000fea0003800000 */
.L_x_153:
        /* <DEDUP_REMOVED lines=12> */
.L_x_156:
[----:B------:R-:W-:Y:S05]  /*8b40*/  BSYNC B1 ;  /* 0x0000000000017941 */ /* 0x000fea0003800000 */
.L_x_155:
        /* <DEDUP_REMOVED lines=12> */
.L_x_158:
[----:B------:R-:W-:Y:S05]  /*8c10*/  BSYNC B1 ;  /* 0x0000000000017941 */ /* 0x000fea0003800000 */
.L_x_157:
        /* <DEDUP_REMOVED lines=12> */
.L_x_160:
[----:B------:R-:W-:Y:S05]  /*8ce0*/  BSYNC B1 ;  /* 0x0000000000017941 */ /* 0x000fea0003800000 */
.L_x_159:
        /* <DEDUP_REMOVED lines=12> */
.L_x_162:
[----:B------:R-:W-:Y:S05]  /*8db0*/  BSYNC B1 ;  /* 0x0000000000017941 */ /* 0x000fea0003800000 */
.L_x_161:
        /* <DEDUP_REMOVED lines=12> */
.L_x_164:
[----:B------:R-:W-:Y:S05]  /*8e80*/  BSYNC B1 ;  /* 0x0000000000017941 */ /* 0x000fea0003800000 */
.L_x_163:
        /* <DEDUP_REMOVED lines=12> */
.L_x_166:
[----:B------:R-:W-:Y:S05]  /*8f50*/  BSYNC B1 ;  /* 0x0000000000017941 */ /* 0x000fea0003800000 */
.L_x_165:
        /* <DEDUP_REMOVED lines=12> */
.L_x_168:
[----:B------:R-:W-:Y:S05]  /*9020*/  BSYNC B1 ;  /* 0x0000000000017941 */ /* 0x000fea0003800000 */
.L_x_167:
        /* <DEDUP_REMOVED lines=12> */
.L_x_170:
[----:B------:R-:W-:Y:S05]  /*90f0*/  BSYNC B1 ;  /* 0x0000000000017941 */ /* 0x000fea0003800000 */
.L_x_169:
        /* <DEDUP_REMOVED lines=12> */
.L_x_172:
[----:B------:R-:W-:Y:S05]  /*91c0*/  BSYNC B1 ;  /* 0x0000000000017941 */ /* 0x000fea0003800000 */
.L_x_171:
        /* <DEDUP_REMOVED lines=12> */
.L_x_174:
[----:B------:R-:W-:Y:S05]  /*9290*/  BSYNC B1 ;  /* 0x0000000000017941 */ /* 0x000fea0003800000 */
.L_x_173:
        /* <DEDUP_REMOVED lines=12> */
.L_x_176:
[----:B------:R-:W-:Y:S05]  /*9360*/  BSYNC B1 ;  /* 0x0000000000017941 */ /* 0x000fea0003800000 */
.L_x_175:
        /* <DEDUP_REMOVED lines=12> */
.L_x_178:
[----:B------:R-:W-:Y:S05]  /*9430*/  BSYNC B1 ;  /* 0x0000000000017941 */ /* 0x000fea0003800000 */
.L_x_177:
        /* <DEDUP_REMOVED lines=12> */
.L_x_180:
[----:B------:R-:W-:Y:S05]  /*9500*/  BSYNC B1 ;  /* 0x0000000000017941 */ /* 0x000fea0003800000 */
.L_x_179:
        /* <DEDUP_REMOVED lines=12> */
.L_x_182:
[----:B------:R-:W-:Y:S05]  /*95d0*/  BSYNC B1 ;  /* 0x0000000000017941 */ /* 0x000fea0003800000 */
.L_x_181:
        /* <DEDUP_REMOVED lines=12> */
.L_x_184:
[----:B------:R-:W-:Y:S05]  /*96a0*/  BSYNC B1 ;  /* 0x0000000000017941 */ /* 0x000fea0003800000 */
.L_x_183:
        /* <DEDUP_REMOVED lines=12> */
.L_x_186:
[----:B------:R-:W-:Y:S05]  /*9770*/  BSYNC B1 ;  /* 0x0000000000017941 */ /* 0x000fea0003800000 */
.L_x_185:
        /* <DEDUP_REMOVED lines=12> */
.L_x_188:
[----:B------:R-:W-:Y:S05]  /*9840*/  BSYNC B1 ;  /* 0x0000000000017941 */ /* 0x000fea0003800000 */
.L_x_187:
        /* <DEDUP_REMOVED lines=12> */
.L_x_190:
[----:B------:R-:W-:Y:S05]  /*9910*/  BSYNC B1 ;  /* 0x0000000000017941 */ /* 0x000fea0003800000 */
.L_x_189:
        /* <DEDUP_REMOVED lines=12> */
.L_x_192:
[----:B------:R-:W-:Y:S05]  /*99e0*/  BSYNC B1 ;  /* 0x0000000000017941 */ /* 0x000fea0003800000 */
.L_x_191:
        /* <DEDUP_REMOVED lines=12> */
.L_x_194:
[----:B------:R-:W-:Y:S05]  /*9ab0*/  BSYNC B1 ;  /* 0x0000000000017941 */ /* 0x000fea0003800000 */
.L_x_193:
[----:B-----5:R-:W-:Y:S01]  /*9ac0*/  LOP3.LUT R32, R32, 0xff, RZ, 0xc0, !PT ;  /* 0x000000ff20207812 */ /* 0x020fe200078ec0ff */
[----:B------:R-:W-:Y:S01]  /*9ad0*/  BSSY B1, `(.L_x_195) ;  /* 0x000000b000017945 */ /* 0x000fe20003800000 */
[----:B------:R-:W-:Y:S02]  /*9ae0*/  ISETP.LT.OR P4, PT, R34, 0x9a, !P1 ;  /* 0x0000009a2200780c */ /* 0x000fe40004f81670 */
[----:B------:R-:W-:-:S05]  /*9af0*/  F2FP.F16.E5M2.UNPACK_B R32, R32 ;  /* 0x00000020ff20723e */ /* 0x000fca00020004ff */
[----:B------:R-:W-:-:S05]  /*9b00*/  HADD2.F32 R32, -RZ, R32.H0_H0 ;  /* 0x20000020ff207230 */ /* 0x000fca0000004100 */
[----:B------:R-:W-:-:S04]  /*9b10*/  FMUL R32, R32, UR25 ;  /* 0x0000001920207c20 */ /* 0x000fc80008400000 */
[----:B------:R-:W-:Y:S01]  /*9b20*/  FFMA R32, R23, UR24, R32 ;  /* 0x0000001817207c23 */ /* 0x000fe20008000020 */
[----:B------:R-:W-:-:S04]  /*9b30*/  PRMT R23, RZ, 0x7610, R23 ;  /* 0x00007610ff177816 */ /* 0x000fc80000000017 */
[----:B----4-:R-:W-:-:S05]  /*9b40*/  F2FP.SATFINITE.E5M2.F32.PACK_AB_MERGE_C R33, RZ, R32, RZ ;  /* 0x00000020ff21723e */ /* 0x010fca00048060ff */
[----:B------:R4:W-:Y:S01]  /*9b50*/  @!P5 STG.E.U8 desc[UR22][R24.64+0x98], R33 ;  /* 0x000098211800d986 */ /* 0x0009e2000c101116 */
[----:B------:R-:W-:Y:S05]  /*9b60*/  @P4 BRA `(.L_x_196) ;  /* 0x0000000000044947 */ /* 0x000fea0003800000 */
[----:B------:R0:W5:Y:S02]  /*9b70*/  LDG.E.U8 R23, desc[UR22][R28.64+0x99] ;  /* 0x000099161c177981 */ /* 0x000164000c1e1100 */
.L_x_196:
[----:B------:R-:W-:Y:S05]  /*9b80*/  BSYNC B1 ;  /* 0x0000000000017941 */ /* 0x000fea0003800000 */
.L_x_195:
        /* <DEDUP_REMOVED lines=8> */
[----:B------:R-:W-:-:S05]  /*9c10*/  F2FP.SATFINITE.E5M2.F32.PACK_AB_MERGE_C R23, RZ, R23, RZ ;  /* 0x00000017ff17723e */ /* 0x000fca00048060ff */
[----:B------:R0:W-:Y:S01]  /*9c20*/  @!P4 STG.E.U8 desc[UR22][R24.64+0x99], R23 ;  /* 0x000099171800c986 */ /* 0x0001e2000c101116 */
[----:B------:R-:W-:Y:S05]  /*9c30*/  @P5 BRA `(.L_x_198) ;  /* 0x0000000000045947 */ /* 0x000fea0003800000 */
[----:B------:R0:W5:Y:S02]  /*9c40*/  LDG.E.U8 R22, desc[UR22][R30.64+0x98] ;  /* 0x000098161e167981 */ /* 0x000164000c1e1100 */
.L_x_198:
[----:B------:R-:W-:Y:S05]  /*9c50*/  BSYNC B1 ;  /* 0x0000000000017941 */ /* 0x000fea0003800000 */
.L_x_197:
        /* <DEDUP_REMOVED lines=8> */
[----:B0-----:R-:W-:-:S05]  /*9ce0*/  F2FP.SATFINITE.E5M2.F32.PACK_AB_MERGE_C R23, RZ, R22, RZ ;  /* 0x00000016ff17723e */ /* 0x001fca00048060ff */
[----:B------:R0:W-:Y:S01]  /*9cf0*/  @!P5 STG.E.U8 desc[UR22][R26.64+0x98], R23 ;  /* 0x000098171a00d986 */ /* 0x0001e2000c101116 */
[----:B------:R-:W-:Y:S05]  /*9d00*/  @P4 BRA `(.L_x_200) ;  /* 0x0000000000044947 */ /* 0x000fea0003800000 */
[----:B------:R0:W5:Y:S02]  /*9d10*/  LDG.E.U8 R21, desc[UR22][R30.64+0x99] ;  /* 0x000099161e157981 */ /* 0x000164000c1e1100 */
.L_x_200:
[----:B------:R-:W-:Y:S05]  /*9d20*/  BSYNC B1 ;  /* 0x0000000000017941 */ /* 0x000fea0003800000 */
.L_x_199:
        /* <DEDUP_REMOVED lines=12> */
.L_x_202:
[----:B------:R-:W-:Y:S05]  /*9df0*/  BSYNC B1 ;  /* 0x0000000000017941 */ /* 0x000fea0003800000 */
.L_x_201:
        /* <DEDUP_REMOVED lines=12> */
.L_x_204:
[----:B------:R-:W-:Y:S05]  /*9ec0*/  BSYNC B1 ;  /* 0x0000000000017941 */ /* 0x000fea0003800000 */
.L_x_203:
        /* <DEDUP_REMOVED lines=12> */
.L_x_206:
[----:B------:R-:W-:Y:S05]  /*9f90*/  BSYNC B1 ;  /* 0x0000000000017941 */ /* 0x000fea0003800000 */
.L_x_205:
        /* <DEDUP_REMOVED lines=12> */
.L_x_208:
[----:B------:R-:W-:Y:S05]  /*a060*/  BSYNC B1 ;  /* 0x0000000000017941 */ /* 0x000fea0003800000 */
.L_x_207:
        /* <DEDUP_REMOVED lines=12> */
.L_x_210:
[----:B------:R-:W-:Y:S05]  /*a130*/  BSYNC B1 ;  /* 0x0000000000017941 */ /* 0x000fea0003800000 */
.L_x_209:
        /* <DEDUP_REMOVED lines=12> */
.L_x_212:
[----:B------:R-:W-:Y:S05]  /*a200*/  BSYNC B1 ;  /* 0x0000000000017941 */ /* 0x000fea0003800000 */
.L_x_211:
        /* <DEDUP_REMOVED lines=12> */
.L_x_214:
[----:B------:R-:W-:Y:S05]  /*a2d0*/  BSYNC B1 ;  /* 0x0000000000017941 */ /* 0x000fea0003800000 */
.L_x_213:
        /* <DEDUP_REMOVED lines=12> */
.L_x_216:
[----:B------:R-:W-:Y:S05]  /*a3a0*/  BSYNC B1 ;  /* 0x0000000000017941 */ /* 0x000fea0003800000 */
.L_x_215:
        /* <DEDUP_REMOVED lines=12> */
.L_x_218:
[----:B------:R-:W-:Y:S05]  /*a470*/  BSYNC B1 ;  /* 0x0000000000017941 */ /* 0x000fea0003800000 */
.L_x_217:
        /* <DEDUP_REMOVED lines=12> */
.L_x_220:
[----:B------:R-:W-:Y:S05]  /*a540*/  BSYNC B1 ;  /* 0x0000000000017941 */ /* 0x000fea0003800000 */
.L_x_219:
        /* <DEDUP_REMOVED lines=12> */
.L_x_222:
[----:B------:R-:W-:Y:S05]  /*a610*/  BSYNC B1 ;  /* 0x0000000000017941 */ /* 0x000fea0003800000 */
.L_x_221:
        /* <DEDUP_REMOVED lines=12> */
.L_x_224:
[----:B------:R-:W-:Y:S05]  /*a6e0*/  BSYNC B1 ;  /* 0x0000000000017941 */ /* 0x000fea0003800000 */
.L_x_223:
        /* <DEDUP_REMOVED lines=12> */
.L_x_226:
[----:B------:R-:W-:Y:S05]  /*a7b0*/  BSYNC B1 ;  /* 0x0000000000017941 */ /* 0x000fea0003800000 */
.L_x_225:
        /* <DEDUP_REMOVED lines=12> */
.L_x_228:
[----:B------:R-:W-:Y:S05]  /*a880*/  BSYNC B1 ;  /* 0x0000000000017941 */ /* 0x000fea0003800000 */
.L_x_227:
        /* <DEDUP_REMOVED lines=12> */
.L_x_230:
[----:B------:R-:W-:Y:S05]  /*a950*/  BSYNC B1 ;  /* 0x0000000000017941 */ /* 0x000fea0003800000 */
.L_x_229:
        /* <DEDUP_REMOVED lines=12> */
.L_x_232:
[----:B------:R-:W-:Y:S05]  /*aa20*/  BSYNC B1 ;  /* 0x0000000000017941 */ /* 0x000fea0003800000 */
.L_x_231:
        /* <DEDUP_REMOVED lines=12> */
.L_x_234:
[----:B------:R-:W-:Y:S05]  /*aaf0*/  BSYNC B1 ;  /* 0x0000000000017941 */ /* 0x000fea0003800000 */
.L_x_233:
        /* <DEDUP_REMOVED lines=12> */
.L_x_236:
[----:B------:R-:W-:Y:S05]  /*abc0*/  BSYNC B1 ;  /* 0x0000000000017941 */ /* 0x000fea0003800000 */
.L_x_235:
        /* <DEDUP_REMOVED lines=12> */
.L_x_238:
[----:B------:R-:W-:Y:S05]  /*ac90*/  BSYNC B1 ;  /* 0x0000000000017941 */ /* 0x000fea0003800000 */
.L_x_237:
[----:B-----5:R-:W-:Y:S01]  /*aca0*/  LOP3.LUT R2, R2, 0xff, RZ, 0xc0, !PT ;  /* 0x000000ff02027812 */ /* 0x020fe200078ec0ff */
[----:B------:R-:W-:Y:S01]  /*acb0*/  BSSY B1, `(.L_x_239) ;  /* 0x000000b000017945 */ /* 0x000fe20003800000 */
[----:B------:R-:W-:Y:S02]  /*acc0*/  ISETP.LT.OR P4, PT, R34, 0xc2, !P2 ;  /* 0x000000c22200780c */ /* 0x000fe40005781670 */
[----:B------:R-:W-:-:S05]  /*acd0*/  F2FP.F16.E5M2.UNPACK_B R2, R2 ;  /* 0x00000002ff02723e */ /* 0x000fca00020004ff */
[----:B------:R-:W-:-:S05]  /*ace0*/  HADD2.F32 R2, -RZ, R2.H0_H0 ;  /* 0x20000002ff027230 */ /* 0x000fca0000004100 */
[----:B0-----:R-:W-:-:S04]  /*acf0*/  FMUL R3, R2, UR25 ;  /* 0x0000001902037c20 */ /* 0x001fc80008400000 */
[----:B------:R-:W-:Y:S01]  /*ad00*/  FFMA R3, R0, UR24, R3 ;  /* 0x0000001800037c23 */ /* 0x000fe20008000003 */
[----:B------:R-:W-:-:S04]  /*ad10*/  PRMT R0, RZ, 0x7610, R0 ;  /* 0x00007610ff007816 */ /* 0x000fc80000000000 */
[----:B------:R-:W-:-:S05]  /*ad20*/  F2FP.SATFINITE.E5M2.F32.PACK_AB_MERGE_C R3, RZ, R3, RZ ;  /* 0x00000003ff03723e */ /* 0x000fca00048060ff */
[----:B------:R0:W-:Y:S01]  /*ad30*/  @!P5 STG.E.U8 desc[UR22][R26.64+0xc0], R3 ;  /* 0x0000c0031a00d986 */ /* 0x0001e2000c101116 */
[----:B------:R-:W-:Y:S05]  /*ad40*/  @P4 BRA `(.L_x_240) ;  /* 0x0000000000044947 */ /* 0x000fea0003800000 */
[----:B------:R0:W5:Y:S02]  /*ad50*/  LDG.E.U8 R0, desc[UR22][R30.64+0xc1] ;  /* 0x0000c1161e007981 */ /* 0x000164000c1e1100 */
.L_x_240:
[----:B------:R-:W-:Y:S05]  /*ad60*/  BSYNC B1 ;  /* 0x0000000000017941 */ /* 0x000fea0003800000 */
.L_x_239:
[----:B------:R-:W2:Y:S01]  /*ad70*/  LDL.LU R2, [R1] ;  /* 0x0000000001027983 */ /* 0x000ea20000300800 */
[----:B-----5:R-:W-:Y:S01]  /*ad80*/  LOP3.LUT R0, R0, 0xff, RZ, 0xc0, !PT ;  /* 0x000000ff00007812 */ /* 0x020fe200078ec0ff */
[----:B------:R-:W-:Y:S01]  /*ad90*/  BSSY B1, `(.L_x_241) ;  /* 0x000000b000017945 */ /* 0x000fe20003800000 */
[----:B------:R-:W-:Y:S02]  /*ada0*/  ISETP.LT.OR P5, PT, R34, 0xc9, !P1 ;  /* 0x000000c92200780c */ /* 0x000fe40004fa1670 */
[----:B------:R-:W-:-:S05]  /*adb0*/  F2FP.F16.E5M2.UNPACK_B R0, R0 ;  /* 0x00000000ff00723e */ /* 0x000fca00020004ff */
[----:B------:R-:W-:-:S05]  /*adc0*/  HADD2.F32 R0, -RZ, R0.H0_H0 ;  /* 0x20000000ff007230 */ /* 0x000fca0000004100 */
[----:B------:R-:W-:-:S04]  /*add0*/  FMUL R0, R0, UR25 ;  /* 0x0000001900007c20 */ /* 0x000fc80008400000 */
[----:B--2---:R-:W-:-:S05]  /*ade0*/  FFMA R0, R2, UR24, R0 ;  /* 0x0000001802007c23 */ /* 0x004fca0008000000 */
[----:B0-----:R-:W-:Y:S02]  /*adf0*/  F2FP.SATFINITE.E5M2.F32.PACK_AB_MERGE_C R3, RZ, R0, RZ ;  /* 0x00000000ff03723e */ /* 0x001fe400048060ff */
[----:B------:R-:W-:-:S03]  /*ae00*/  PRMT R0, RZ, 0x7610, R0 ;  /* 0x00007610ff007816 */ /* 0x000fc60000000000 */
[----:B------:R0:W-:Y:S01]  /*ae10*/  @!P4 STG.E.U8 desc[UR22][R26.64+0xc1], R3 ;  /* 0x0000c1031a00c986 */ /* 0x0001e2000c101116 */
[----:B------:R-:W-:Y:S05]  /*ae20*/  @P5 BRA `(.L_x_242) ;  /* 0x0000000000045947 */ /* 0x000fea0003800000 */
[----:B------:R2:W5:Y:S02]  /*ae30*/  LDG.E.U8 R0, desc[UR22][R28.64+0xc8] ;  /* 0x0000c8161c007981 */ /* 0x000564000c1e1100 */
.L_x_242:
[----:B------:R-:W-:Y:S05]  /*ae40*/  BSYNC B1 ;  /* 0x0000000000017941 */ /* 0x000fea0003800000 */
.L_x_241:
[----:B------:R-:W3:Y:S01]  /*ae50*/  LDL.LU R2, [R1+0x4] ;  /* 0x0000040001027983 */ /* 0x000ee20000300800 */
[----:B-----5:R-:W-:Y:S01]  /*ae60*/  LOP3.LUT R0, R0, 0xff, RZ, 0xc0, !PT ;  /* 0x000000ff00007812 */ /* 0x020fe200078ec0ff */
[----:B------:R-:W-:Y:S01]  /*ae70*/  BSSY B1, `(.L_x_243) ;  /* 0x000000b000017945 */ /* 0x000fe20003800000 */
[----:B------:R-:W-:Y:S02]  /*ae80*/  ISETP.LT.OR P4, PT, R34, 0xca, !P1 ;  /* 0x000000ca2200780c */ /* 0x000fe40004f81670 */
[----:B------:R-:W-:-:S05]  /*ae90*/  F2FP.F16.E5M2.UNPACK_B R0, R0 ;  /* 0x00000000ff00723e */ /* 0x000fca00020004ff */
[----:B------:R-:W-:-:S05]  /*aea0*/  HADD2.F32 R0, -RZ, R0.H0_H0 ;  /* 0x20000000ff007230 */ /* 0x000fca0000004100 */
[----:B------:R-:W-:-:S04]  /*aeb0*/  FMUL R0, R0, UR25 ;  /* 0x0000001900007c20 */ /* 0x000fc80008400000 */
[----:B---3--:R-:W-:-:S05]  /*aec0*/  FFMA R0, R2, UR24, R0 ;  /* 0x0000001802007c23 */ /* 0x008fca0008000000 */
[----:B0-----:R-:W-:Y:S02]  /*aed0*/  F2FP.SATFINITE.E5M2.F32.PACK_AB_MERGE_C R3, RZ, R0, RZ ;  /* 0x00000000ff03723e */ /* 0x001fe400048060ff */
[----:B------:R-:W-:-:S03]  /*aee0*/  PRMT R0, RZ, 0x7610, R0 ;  /* 0x00007610ff007816 */ /* 0x000fc60000000000 */
[----:B------:R0:W-:Y:S01]  /*aef0*/  @!P5 STG.E.U8 desc[UR22][R24.64+0xc8], R3 ;  /* 0x0000c8031800d986 */ /* 0x0001e2000c101116 */
[----:B------:R-:W-:Y:S05]  /*af00*/  @P4 BRA `(.L_x_244) ;  /* 0x0000000000044947 */ /* 0x000fea0003800000 */
[----:B------:R3:W5:Y:S02]  /*af10*/  LDG.E.U8 R0, desc[UR22][R28.64+0xc9] ;  /* 0x0000c9161c007981 */ /* 0x000764000c1e1100 */
.L_x_244:
[----:B------:R-:W-:Y:S05]  /*af20*/  BSYNC B1 ;  /* 0x0000000000017941 */ /* 0x000fea0003800000 */
.L_x_243:
[----:B------:R-:W2:Y:S01]  /*af30*/  LDL.LU R2, [R1+0x8] ;  /* 0x0000080001027983 */ /* 0x000ea20000300800 */
        /* <DEDUP_REMOVED lines=12> */
.L_x_246:
[----:B------:R-:W-:Y:S05]  /*b000*/  BSYNC B1 ;  /* 0x0000000000017941 */ /* 0x000fea0003800000 */
.L_x_245:
        /* <DEDUP_REMOVED lines=13> */
.L_x_248:
[----:B------:R-:W-:Y:S05]  /*b0e0*/  BSYNC B1 ;  /* 0x0000000000017941 */ /* 0x000fea0003800000 */
.L_x_247:
        /* <DEDUP_REMOVED lines=13> */
.L_x_250:
[----:B------:R-:W-:Y:S05]  /*b1c0*/  BSYNC B1 ;  /* 0x0000000000017941 */ /* 0x000fea0003800000 */
.L_x_249:
        /* <DEDUP_REMOVED lines=13> */
.L_x_252:
[----:B------:R-:W-:Y:S05]  /*b2a0*/  BSYNC B1 ;  /* 0x0000000000017941 */ /* 0x000fea0003800000 */
.L_x_251:
        /* <DEDUP_REMOVED lines=13> */
.L_x_254:
[----:B------:R-:W-:Y:S05]  /*b380*/  BSYNC B1 ;  /* 0x0000000000017941 */ /* 0x000fea0003800000 */
.L_x_253:
        /* <DEDUP_REMOVED lines=13> */
.L_x_256:
[----:B------:R-:W-:Y:S05]  /*b460*/  BSYNC B1 ;  /* 0x0000000000017941 */ /* 0x000fea0003800000 */
.L_x_255:
        /* <DEDUP_REMOVED lines=13> */
.L_x_258:
[----:B------:R-:W-:Y:S05]  /*b540*/  BSYNC B1 ;  /* 0x0000000000017941 */ /* 0x000fea0003800000 */
.L_x_257:
        /* <DEDUP_REMOVED lines=13> */
.L_x_260:
[----:B------:R-:W-:Y:S05]  /*b620*/  BSYNC B1 ;  /* 0x0000000000017941 */ /* 0x000fea0003800000 */
.L_x_259:
        /* <DEDUP_REMOVED lines=13> */
.L_x_262:
[----:B------:R-:W-:Y:S05]  /*b700*/  BSYNC B1 ;  /* 0x0000000000017941 */ /* 0x000fea0003800000 */
.L_x_261:
        /* <DEDUP_REMOVED lines=13> */
.L_x_264:
[----:B------:R-:W-:Y:S05]  /*b7e0*/  BSYNC B1 ;  /* 0x0000000000017941 */ /* 0x000fea0003800000 */
.L_x_263:
        /* <DEDUP_REMOVED lines=13> */
.L_x_266:
[----:B------:R-:W-:Y:S05]  /*b8c0*/  BSYNC B1 ;  /* 0x0000000000017941 */ /* 0x000fea0003800000 */
.L_x_265:
        /* <DEDUP_REMOVED lines=13> */
.L_x_268:
[----:B------:R-:W-:Y:S05]  /*b9a0*/  BSYNC B1 ;  /* 0x0000000000017941 */ /* 0x000fea0003800000 */
.L_x_267:
        /* <DEDUP_REMOVED lines=13> */
.L_x_270:
[----:B------:R-:W-:Y:S05]  /*ba80*/  BSYNC B1 ;  /* 0x0000000000017941 */ /* 0x000fea0003800000 */
.L_x_269:
        /* <DEDUP_REMOVED lines=13> */
.L_x_272:
[----:B------:R-:W-:Y:S05]  /*bb60*/  BSYNC B1 ;  /* 0x0000000000017941 */ /* 0x000fea0003800000 */
.L_x_271:
        /* <DEDUP_REMOVED lines=13> */
.L_x_274:
[----:B------:R-:W-:Y:S05]  /*bc40*/  BSYNC B1 ;  /* 0x0000000000017941 */ /* 0x000fea0003800000 */
.L_x_273:
        /* <DEDUP_REMOVED lines=13> */
.L_x_276:
[----:B------:R-:W-:Y:S05]  /*bd20*/  BSYNC B1 ;  /* 0x0000000000017941 */ /* 0x000fea0003800000 */
.L_x_275:
        /* <DEDUP_REMOVED lines=13> */
.L_x_278:
[----:B------:R-:W-:Y:S05]  /*be00*/  BSYNC B1 ;  /* 0x0000000000017941 */ /* 0x000fea0003800000 */
.L_x_277:
        /* <DEDUP_REMOVED lines=13> */
.L_x_280:
[----:B------:R-:W-:Y:S05]  /*bee0*/  BSYNC B1 ;  /* 0x0000000000017941 */ /* 0x000fea0003800000 */
.L_x_279:
        /* <DEDUP_REMOVED lines=13> */
.L_x_282:
[----:B------:R-:W-:Y:S05]  /*bfc0*/  BSYNC B1 ;  /* 0x0000000000017941 */ /* 0x000fea0003800000 */
.L_x_281:
        /* <DEDUP_REMOVED lines=13> */
.L_x_284:
[----:B------:R-:W-:Y:S05]  /*c0a0*/  BSYNC B1 ;  /* 0x0000000000017941 */ /* 0x000fea0003800000 */
.L_x_283:
        /* <DEDUP_REMOVED lines=13> */
.L_x_286:
[----:B------:R-:W-:Y:S05]  /*c180*/  BSYNC B1 ;  /* 0x0000000000017941 */ /* 0x000fea0003800000 */
.L_x_285:
        /* <DEDUP_REMOVED lines=13> */
.L_x_288:
[----:B------:R-:W-:Y:S05]  /*c260*/  BSYNC B1 ;  /* 0x0000000000017941 */ /* 0x000fea0003800000 */
.L_x_287:
        /* <DEDUP_REMOVED lines=13> */
.L_x_290:
[----:B------:R-:W-:Y:S05]  /*c340*/  BSYNC B1 ;  /* 0x0000000000017941 */ /* 0x000fea0003800000 */
.L_x_289:
        /* <DEDUP_REMOVED lines=13> */
.L_x_292:
[----:B------:R-:W-:Y:S05]  /*c420*/  BSYNC B1 ;  /* 0x0000000000017941 */ /* 0x000fea0003800000 */
.L_x_291:
        /* <DEDUP_REMOVED lines=13> */
.L_x_294:
[----:B------:R-:W-:Y:S05]  /*c500*/  BSYNC B1 ;  /* 0x0000000000017941 */ /* 0x000fea0003800000 */
.L_x_293:
        /* <DEDUP_REMOVED lines=13> */
.L_x_296:
[----:B------:R-:W-:Y:S05]  /*c5e0*/  BSYNC B1 ;  /* 0x0000000000017941 */ /* 0x000fea0003800000 */
.L_x_295:
[----:B------:R-:W-:Y:S05]  /*c5f0*/  @P2 BRA `(.L_x_297) ;  /* 0x0000002000a02947 */ /* 0x000fea0003800000 */
[----:B------:R-:W2:Y:S01]  /*c600*/  LDL.LU R2, [R1+0x70] ;  /* 0x0000700001027983 */ /* 0x000ea20000300800 */
[----:B-----5:R-:W-:-:S04]  /*c610*/  LOP3.LUT R0, R0, 0xff, RZ, 0xc0, !PT ;  /* 0x000000ff00007812 */ /* 0x020fc800078ec0ff */
[----:B------:R-:W-:-:S05]  /*c620*/  F2FP.F16.E5M2.UNPACK_B R0, R0 ;  /* 0x00000000ff00723e */ /* 0x000fca00020004ff */
[----:B------:R-:W-:-:S05]  /*c630*/  HADD2.F32 R0, -RZ, R0.H0_H0 ;  /* 0x20000000ff007230 */ /* 0x000fca0000004100 */
[----:B------:R-:W-:-:S04]  /*c640*/  FMUL R0, R0, UR25 ;  /* 0x0000001900007c20 */ /* 0x000fc80008400000 */
[----:B--2---:R-:W-:-:S05]  /*c650*/  FFMA R0, R2, UR24, R0 ;  /* 0x0000001802007c23 */ /* 0x004fca0008000000 */
[----:B0-----:R-:W-:-:S05]  /*c660*/  F2FP.SATFINITE.E5M2.F32.PACK_AB_MERGE_C R3, RZ, R0, RZ ;  /* 0x00000000ff03723e */ /* 0x001fca00048060ff */
[----:B------:R0:W-:Y:S01]  /*c670*/  STG.E.U8 desc[UR22][R26.64+0xf9], R3 ;  /* 0x0000f9031a007986 */ /* 0x0001e2000c101116 */
[----:B------:R-:W-:Y:S05]  /*c680*/  BRA `(.L_x_297) ;  /* 0x00000020007c7947 */ /* 0x000fea0003800000 */
.L_x_40:
[----:B------:R-:W-:Y:S01]  /*c690*/  ISETP.GE.AND P2, PT, R39, 0x1, PT ;  /* 0x000000012700780c */ /* 0x000fe20003f46270 */
[----:B------:R-:W-:Y:S01]  /*c6a0*/  FMUL R227, R227, UR24 ;  /* 0x00000018e3e37c20 */ /* 0x000fe20008400000 */
[----:B------:R-:W-:Y:S01]  /*c6b0*/  ISETP.GE.AND P1, PT, R39, 0x9, PT ;  /* 0x000000092700780c */ /* 0x000fe20003f26270 */
[----:B------:R-:W-:Y:S01]  /*c6c0*/  FMUL R226, R226, UR24 ;  /* 0x00000018e2e27c20 */ /* 0x000fe20008400000 */
[C---:B------:R-:W-:Y:S01]  /*c6d0*/  ISETP.LT.OR P4, PT, R34.reuse, 0x1, !P2 ;  /* 0x000000012200780c */ /* 0x040fe20005781670 */
[----:B------:R-:W-:Y:S01]  /*c6e0*/  FMUL R225, R225, UR24 ;  /* 0x00000018e1e17c20 */ /* 0x000fe20008400000 */
[C---:B------:R-:W-:Y:S02]  /*c6f0*/  ISETP.LT.OR P5, PT, R34.reuse, 0x2, !P2 ;  /* 0x000000022200780c */ /* 0x040fe400057a1670 */
[----:B------:R-:W-:Y:S02]  /*c700*/  ISETP.LT.OR P6, PT, R34, 0x1, !P1 ;  /* 0x000000012200780c */ /* 0x000fe40004fc1670 */
[----:B------:R-:W-:-:S02]  /*c710*/  F2FP.SATFINITE.E5M2.F32.PACK_AB_MERGE_C R227, RZ, R227, RZ ;  /* 0x000000e3ffe3723e */ /* 0x000fc400048060ff */
[----:B------:R-:W-:Y:S01]  /*c720*/  F2FP.SATFINITE.E5M2.F32.PACK_AB_MERGE_C R29, RZ, R226, RZ ;  /* 0x000000e2ff1d723e */ /* 0x000fe200048060ff */
[----:B------:R-:W-:Y:S01]  /*c730*/  FMUL R224, R224, UR24 ;  /* 0x00000018e0e07c20 */ /* 0x000fe20008400000 */
[----:B------:R-:W-:Y:S01]  /*c740*/  F2FP.SATFINITE.E5M2.F32.PACK_AB_MERGE_C R225, RZ, R225, RZ ;  /* 0x000000e1ffe1723e */ /* 0x000fe200048060ff */
[----:B------:R-:W-:Y:S01]  /*c750*/  FMUL R223, R223, UR24 ;  /* 0x00000018dfdf7c20 */ /* 0x000fe20008400000 */
[----:B------:R-:W-:Y:S01]  /*c760*/  FMUL R222, R222, UR24 ;  /* 0x00000018dede7c20 */ /* 0x000fe20008400000 */
[----:B------:R-:W-:Y:S01]  /*c770*/  @!P4 STG.E.U8 desc[UR22][R24.64], R227 ;  /* 0x000000e31800c986 */ /* 0x000fe2000c101116 */
[----:B------:R-:W-:-:S03]  /*c780*/  ISETP.LT.OR P4, PT, R34, 0x2, !P1 ;  /* 0x000000022200780c */ /* 0x000fc60004f81670 */
[----:B------:R0:W-:Y:S01]  /*c790*/  @!P5 STG.E.U8 desc[UR22][R24.64+0x1], R29 ;  /* 0x0000011d1800d986 */ /* 0x0001e2000c101116 */
[C---:B------:R-:W-:Y:S02]  /*c7a0*/  ISETP.LT.OR P5, PT, R34.reuse, 0x9, !P2 ;  /* 0x000000092200780c */ /* 0x040fe400057a1670 */
[----:B------:R-:W-:Y:S01]  /*c7b0*/  F2FP.SATFINITE.E5M2.F32.PACK_AB_MERGE_C R31, RZ, R224, RZ ;  /* 0x000000e0ff1f723e */ /* 0x000fe200048060ff */
[----:B------:R-:W-:Y:S01]  /*c7c0*/  @!P6 STG.E.U8 desc[UR22][R26.64], R225 ;  /* 0x000000e11a00e986 */ /* 0x000fe2000c101116 */
[----:B------:R-:W-:Y:S02]  /*c7d0*/  ISETP.LT.OR P6, PT, R34, 0xa, !P2 ;  /* 0x0000000a2200780c */ /* 0x000fe400057c1670 */
[----:B------:R-:W-:Y:S01]  /*c7e0*/  F2FP.SATFINITE.E5M2.F32.PACK_AB_MERGE_C R223, RZ, R223, RZ ;  /* 0x000000dfffdf723e */ /* 0x000fe200048060ff */
[----:B------:R-:W-:Y:S01]  /*c7f0*/  FMUL R220, R220, UR24 ;  /* 0x00000018dcdc7c20 */ /* 0x000fe20008400000 */
[----:B------:R-:W-:Y:S01]  /*c800*/  FMUL R221, R221, UR24 ;  /* 0x00000018dddd7c20 */ /* 0x000fe20008400000 */
[----:B------:R-:W-:Y:S01]  /*c810*/  @!P4 STG.E.U8 desc[UR22][R26.64+0x1], R31 ;  /* 0x0000011f1a00c986 */ /* 0x000fe2000c101116 */
[----:B0-----:R-:W-:-:S03]  /*c820*/  F2FP.SATFINITE.E5M2.F32.PACK_AB_MERGE_C R29, RZ, R222, RZ ;  /* 0x000000deff1d723e */ /* 0x001fc600048060ff */
[----:B------:R-:W-:Y:S01]  /*c830*/  @!P5 STG.E.U8 desc[UR22][R24.64+0x8], R223 ;  /* 0x000008df1800d986 */ /* 0x000fe2000c101116 */
[C---:B------:R-:W-:Y:S02]  /*c840*/  ISETP.LT.OR P5, PT, R34.reuse, 0xa, !P1 ;  /* 0x0000000a2200780c */ /* 0x040fe40004fa1670 */
[C---:B------:R-:W-:Y:S01]  /*c850*/  ISETP.LT.OR P4, PT, R34.reuse, 0x9, !P1 ;  /* 0x000000092200780c */ /* 0x040fe20004f81670 */
[----:B------:R0:W-:Y:S01]  /*c860*/  @!P6 STG.E.U8 desc[UR22][R24.64+0x9], R29 ;  /* 0x0000091d1800e986 */ /* 0x0001e2000c101116 */
[----:B------:R-:W-:Y:S02]  /*c870*/  ISETP.LT.OR P6, PT, R34, 0x11, !P2 ;  /* 0x000000112200780c */ /* 0x000fe400057c1670 */
[----:B------:R-:W-:Y:S01]  /*c880*/  F2FP.SATFINITE.E5M2.F32.PACK_AB_MERGE_C R33, RZ, R220, RZ ;  /* 0x000000dcff21723e */ /* 0x000fe200048060ff */
[----:B------:R-:W-:Y:S01]  /*c890*/  FMUL R219, R219, UR24 ;  /* 0x00000018dbdb7c20 */ /* 0x000fe20008400000 */
[----:B------:R-:W-:Y:S01]  /*c8a0*/  F2FP.SATFINITE.E5M2.F32.PACK_AB_MERGE_C R221, RZ, R221, RZ ;  /* 0x000000ddffdd723e */ /* 0x000fe200048060ff */
[----:B------:R-:W-:Y:S01]  /*c8b0*/  FMUL R218, R218, UR24 ;  /* 0x00000018dada7c20 */ /* 0x000fe20008400000 */
[----:B------:R-:W-:Y:S01]  /*c8c0*/  FMUL R217, R217, UR24 ;  /* 0x00000018d9d97c20 */ /* 0x000fe20008400000 */
[----:B------:R-:W-:Y:S01]  /*c8d0*/  FMUL R216, R216, UR24 ;  /* 0x00000018d8d87c20 */ /* 0x000fe20008400000 */
[----:B------:R-:W-:Y:S01]  /*c8e0*/  FMUL R214, R214, UR24 ;  /* 0x00000018d6d67c20 */ /* 0x000fe20008400000 */
[----:B------:R1:W-:Y:S01]  /*c8f0*/  @!P5 STG.E.U8 desc[UR22][R26.64+0x9], R33 ;  /* 0x000009211a00d986 */ /* 0x0003e2000c101116 */
[----:B------:R-:W-:-:S02]  /*c900*/  ISETP.LT.OR P5, PT, R34, 0x12, !P2 ;  /* 0x000000122200780c */ /* 0x000fc400057a1670 */
[----:B------:R-:W-:Y:S01]  /*c910*/  F2FP.SATFINITE.E5M2.F32.PACK_AB_MERGE_C R219, RZ, R219, RZ ;  /* 0x000000dbffdb723e */ /* 0x000fe200048060ff */
[----:B------:R-:W-:Y:S01]  /*c920*/  @!P4 STG.E.U8 desc[UR22][R26.64+0x8], R221 ;  /* 0x000008dd1a00c986 */ /* 0x000fe2000c101116 */
[----:B------:R-:W-:-:S03]  /*c930*/  ISETP.LT.OR P4, PT, R34, 0x11, !P1 ;  /* 0x000000112200780c */ /* 0x000fc60004f81670 */
[----:B------:R-:W-:Y:S01]  /*c940*/  @!P6 STG.E.U8 desc[UR22][R24.64+0x10], R219 ;  /* 0x000010db1800e986 */ /* 0x000fe2000c101116 */
[----:B------:R-:W-:Y:S02]  /*c950*/  ISETP.LT.OR P6, PT, R34, 0x12, !P1 ;  /* 0x000000122200780c */ /* 0x000fe40004fc1670 */
[----:B0-----:R-:W-:Y:S01]  /*c960*/  F2FP.SATFINITE.E5M2.F32.PACK_AB_MERGE_C R29, RZ, R218, RZ ;  /* 0x000000daff1d723e */ /* 0x001fe200048060ff */
[----:B------:R-:W-:Y:S01]  /*c970*/  FMUL R215, R215, UR24 ;  /* 0x00000018d7d77c20 */ /* 0x000fe20008400000 */
[----:B------:R-:W-:Y:S01]  /*c980*/  F2FP.SATFINITE.E5M2.F32.PACK_AB_MERGE_C R217, RZ, R217, RZ ;  /* 0x000000d9ffd9723e */ /* 0x000fe200048060ff */
[----:B------:R-:W-:Y:S01]  /*c990*/  FMUL R213, R213, UR24 ;  /* 0x00000018d5d57c20 */ /* 0x000fe20008400000 */
[----:B------:R-:W-:Y:S01]  /*c9a0*/  FMUL R212, R212, UR24 ;  /* 0x00000018d4d47c20 */ /* 0x000fe20008400000 */
[----:B------:R0:W-:Y:S01]  /*c9b0*/  @!P5 STG.E.U8 desc[UR22][R24.64+0x11], R29 ;  /* 0x0000111d1800d986 */ /* 0x0001e2000c101116 */
[C---:B------:R-:W-:Y:S02]  /*c9c0*/  ISETP.LT.OR P5, PT, R34.reuse, 0x1a, !P2 ;  /* 0x0000001a2200780c */ /* 0x040fe400057a1670 */
[----:B------:R-:W-:Y:S01]  /*c9d0*/  F2FP.SATFINITE.E5M2.F32.PACK_AB_MERGE_C R31, RZ, R216, RZ ;  /* 0x000000d8ff1f723e */ /* 0x000fe200048060ff */
[----:B------:R-:W-:Y:S01]  /*c9e0*/  @!P4 STG.E.U8 desc[UR22][R26.64+0x10], R217 ;  /* 0x000010d91a00c986 */ /* 0x000fe2000c101116 */
[----:B------:R-:W-:-:S03]  /*c9f0*/  ISETP.LT.OR P4, PT, R34, 0x19, !P2 ;  /* 0x000000192200780c */ /* 0x000fc60005781670 */
[----:B------:R2:W-:Y:S01]  /*ca00*/  @!P6 STG.E.U8 desc[UR22][R26.64+0x11], R31 ;  /* 0x0000111f1a00e986 */ /* 0x0005e2000c101116 */
[----:B------:R-:W-:Y:S02]  /*ca10*/  ISETP.LT.OR P6, PT, R34, 0x19, !P1 ;  /* 0x000000192200780c */ /* 0x000fe40004fc1670 */
[----:B-1----:R-:W-:Y:S01]  /*ca20*/  F2FP.SATFINITE.E5M2.F32.PACK_AB_MERGE_C R33, RZ, R214, RZ ;  /* 0x000000d6ff21723e */ /* 0x002fe200048060ff */
        /* <DEDUP_REMOVED lines=18> */
[----:B--2---:R-:W-:Y:S01]  /*cb50*/  F2FP.SATFINITE.E5M2.F32.PACK_AB_MERGE_C R31, RZ, R210, RZ ;  /* 0x000000d2ff1f723e */ /* 0x004fe200048060ff */
        /* <DEDUP_REMOVED lines=32> */
[----:B------:R-:W3:Y:S01]  /*cd60*/  LDL.LU R226, [R1+0x10] ;  /* 0x0000100001e27983 */ /* 0x000ee20000300800 */
[----:B------:R-:W-:-:S03]  /*cd70*/  F2FP.SATFINITE.E5M2.F32.PACK_AB_MERGE_C R201, RZ, R201, RZ ;  /* 0x000000c9ffc9723e */ /* 0x000fc600048060ff */
[----:B------:R1:W-:Y:S01]  /*cd80*/  @!P5 STG.E.U8 desc[UR22][R24.64+0x31], R33 ;  /* 0x000031211800d986 */ /* 0x0003e2000c101116 */
[----:B------:R-:W-:-:S03]  /*cd90*/  ISETP.LT.OR P5, PT, R34, 0x32, !P1 ;  /* 0x000000322200780c */ /* 0x000fc60004fa1670 */
[----:B------:R-:W-:Y:S01]  /*cda0*/  @!P4 STG.E.U8 desc[UR22][R24.64+0x30], R203 ;  /* 0x000030cb1800c986 */ /* 0x000fe2000c101116 */
[----:B------:R-:W-:-:S03]  /*cdb0*/  ISETP.LT.OR P4, PT, R34, 0x39, !P2 ;  /* 0x000000392200780c */ /* 0x000fc60005781670 */
[----:B------:R-:W-:Y:S01]  /*cdc0*/  @!P6 STG.E.U8 desc[UR22][R26.64+0x30], R201 ;  /* 0x000030c91a00e986 */ /* 0x000fe2000c101116 */
[----:B------:R-:W-:Y:S02]  /*cdd0*/  ISETP.LT.OR P6, PT, R34, 0x3a, !P2 ;  /* 0x0000003a2200780c */ /* 0x000fe400057c1670 */
[----:B0-----:R-:W-:Y:S01]  /*cde0*/  F2FP.SATFINITE.E5M2.F32.PACK_AB_MERGE_C R29, RZ, R200, RZ ;  /* 0x000000c8ff1d723e */ /* 0x001fe200048060ff */
[----:B------:R-:W-:Y:S01]  /*cdf0*/  FMUL R196, R196, UR24 ;  /* 0x00000018c4c47c20 */ /* 0x000fe20008400000 */
[----:B------:R-:W-:Y:S01]  /*ce00*/  F2FP.SATFINITE.E5M2.F32.PACK_AB_MERGE_C R199, RZ, R199, RZ ;  /* 0x000000c7ffc7723e */ /* 0x000fe200048060ff */
[----:B------:R-:W4:Y:S01]  /*ce10*/  LDL.LU R227, [R1+0xc] ;  /* 0x00000c0001e37983 */ /* 0x000f220000300800 */
[----:B--2---:R-:W-:-:S03]  /*ce20*/  F2FP.SATFINITE.E5M2.F32.PACK_AB_MERGE_C R31, RZ, R198, RZ ;  /* 0x000000c6ff1f723e */ /* 0x004fc600048060ff */
[----:B------:R0:W-:Y:S01]  /*ce30*/  @!P5 STG.E.U8 desc[UR22][R26.64+0x31], R29 ;  /* 0x0000311d1a00d986 */ /* 0x0001e2000c101116 */
[----:B------:R-:W-:-:S03]  /*ce40*/  ISETP.LT.OR P5, PT, R34, 0x3a, !P1 ;  /* 0x0000003a2200780c */ /* 0x000fc60004fa1670 */
[----:B------:R-:W2:Y:S01]  /*ce50*/  LDL.LU R225, [R1+0x8] ;  /* 0x0000080001e17983 */ /* 0x000ea20000300800 */
[----:B-1----:R-:W-:-:S03]  /*ce60*/  F2FP.SATFINITE.E5M2.F32.PACK_AB_MERGE_C R33, RZ, R196, RZ ;  /* 0x000000c4ff21723e */ /* 0x002fc600048060ff */
[----:B------:R-:W-:Y:S01]  /*ce70*/  @!P4 STG.E.U8 desc[UR22][R24.64+0x38], R199 ;  /* 0x000038c71800c986 */ /* 0x000fe2000c101116 */
[----:B------:R-:W-:-:S03]  /*ce80*/  ISETP.LT.OR P4, PT, R34, 0x39, !P1 ;  /* 0x000000392200780c */ /* 0x000fc60004f81670 */
[----:B------:R-:W3:Y:S01]  /*ce90*/  LDL.LU R224, [R1+0x4] ;  /* 0x0000040001e07983 */ /* 0x000ee20000300800 */
[----:B------:R-:W-:-:S03]  /*cea0*/  FMUL R197, R197, UR24 ;  /* 0x00000018c5c57c20 */ /* 0x000fc60008400000 */
[----:B------:R1:W-:Y:S01]  /*ceb0*/  @!P6 STG.E.U8 desc[UR22][R24.64+0x39], R31 ;  /* 0x0000391f1800e986 */ /* 0x0003e2000c101116 */
[----:B------:R-:W-:-:S03]  /*cec0*/  ISETP.LT.OR P6, PT, R34, 0x41, !P2 ;  /* 0x000000412200780c */ /* 0x000fc600057c1670 */
[----:B------:R-:W4:Y:S01]  /*ced0*/  LDL.LU R222, [R1+0x18] ;  /* 0x0000180001de7983 */ /* 0x000f220000300800 */
[----:B------:R-:W-:-:S03]  /*cee0*/  FMUL R195, R195, UR24 ;  /* 0x00000018c3c37c20 */ /* 0x000fc60008400000 */
[----:B------:R-:W4:Y:S04]  /*cef0*/  LDL.LU R223, [R1+0x14] ;  /* 0x0000140001df7983 */ /* 0x000f280000300800 */
[----:B------:R-:W2:Y:S01]  /*cf00*/  LDL.LU R220, [R1] ;  /* 0x0000000001dc7983 */ /* 0x000ea20000300800 */
[----:B------:R-:W-:Y:S01]  /*cf10*/  F2FP.SATFINITE.E5M2.F32.PACK_AB_MERGE_C R197, RZ, R197, RZ ;  /* 0x000000c5ffc5723e */ /* 0x000fe200048060ff */
[----:B------:R-:W-:Y:S01]  /*cf20*/  FMUL R194, R194, UR24 ;  /* 0x00000018c2c27c20 */ /* 0x000fe20008400000 */
[----:B------:R-:W-:Y:S01]  /*cf30*/  F2FP.SATFINITE.E5M2.F32.PACK_AB_MERGE_C R195, RZ, R195, RZ ;  /* 0x000000c3ffc3723e */ /* 0x000fe200048060ff */
[----:B------:R1:W-:Y:S01]  /*cf40*/  @!P5 STG.E.U8 desc[UR22][R26.64+0x39], R33 ;  /* 0x000039211a00d986 */ /* 0x0003e2000c101116 */
[C---:B------:R-:W-:Y:S01]  /*cf50*/  ISETP.LT.OR P5, PT, R34.reuse, 0x42, !P2 ;  /* 0x000000422200780c */ /* 0x040fe200057a1670 */
[----:B------:R-:W-:Y:S01]  /*cf60*/  FMUL R193, R193, UR24 ;  /* 0x00000018c1c17c20 */ /* 0x000fe20008400000 */
[----:B0-----:R-:W-:Y:S01]  /*cf70*/  F2FP.SATFINITE.E5M2.F32.PACK_AB_MERGE_C R29, RZ, R194, RZ ;  /* 0x000000c2ff1d723e */ /* 0x001fe200048060ff */
[----:B------:R-:W-:Y:S01]  /*cf80*/  @!P4 STG.E.U8 desc[UR22][R26.64+0x38], R197 ;  /* 0x000038c51a00c986 */ /* 0x000fe2000c101116 */
[----:B------:R-:W-:Y:S01]  /*cf90*/  ISETP.LT.OR P4, PT, R34, 0x41, !P1 ;  /* 0x000000412200780c */ /* 0x000fe20004f81670 */
[----:B------:R-:W-:Y:S01]  /*cfa0*/  FMUL R192, R192, UR24 ;  /* 0x00000018c0c07c20 */ /* 0x000fe20008400000 */
[----:B------:R-:W-:Y:S01]  /*cfb0*/  F2FP.SATFINITE.E5M2.F32.PACK_AB_MERGE_C R193, RZ, R193, RZ ;  /* 0x000000c1ffc1723e */ /* 0x000fe200048060ff */
[----:B------:R-:W-:Y:S01]  /*cfc0*/  @!P6 STG.E.U8 desc[UR22][R24.64+0x40], R195 ;  /* 0x000040c31800e986 */ /* 0x000fe2000c101116 */
[----:B------:R-:W-:Y:S01]  /*cfd0*/  ISETP.LT.OR P6, PT, R34, 0x42, !P1 ;  /* 0x000000422200780c */ /* 0x000fe20004fc1670 */
[----:B------:R-:W-:Y:S01]  /*cfe0*/  FMUL R190, R190, UR24 ;  /* 0x00000018bebe7c20 */ /* 0x000fe20008400000 */
[----:B-1----:R-:W-:Y:S01]  /*cff0*/  F2FP.SATFINITE.E5M2.F32.PACK_AB_MERGE_C R31, RZ, R192, RZ ;  /* 0x000000c0ff1f723e */ /* 0x002fe200048060ff */
[----:B------:R-:W-:Y:S01]  /*d000*/  FMUL R191, R191, UR24 ;  /* 0x00000018bfbf7c20 */ /* 0x000fe20008400000 */
[----:B------:R-:W-:Y:S01]  /*d010*/  FMUL R189, R189, UR24 ;  /* 0x00000018bdbd7c20 */ /* 0x000fe20008400000 */
[----:B------:R0:W-:Y:S01]  /*d020*/  @!P5 STG.E.U8 desc[UR22][R24.64+0x41], R29 ;  /* 0x0000411d1800d986 */ /* 0x0001e2000c101116 */
[----:B------:R-:W-:Y:S01]  /*d030*/  ISETP.LT.OR P5, PT, R34, 0x4a, !P2 ;  /* 0x0000004a2200780c */ /* 0x000fe200057a1670 */
[----:B------:R-:W-:Y:S01]  /*d040*/  FMUL R188, R188, UR24 ;  /* 0x00000018bcbc7c20 */ /* 0x000fe20008400000 */
[----:B------:R-:W-:Y:S01]  /*d050*/  F2FP.SATFINITE.E5M2.F32.PACK_AB_MERGE_C R33, RZ, R190, RZ ;  /* 0x000000beff21723e */ /* 0x000fe200048060ff */
[----:B------:R-:W-:Y:S01]  /*d060*/  @!P4 STG.E.U8 desc[UR22][R26.64+0x40], R193 ;  /* 0x000040c11a00c986 */ /* 0x000fe2000c101116 */
[C---:B------:R-:W-:Y:S01]  /*d070*/  ISETP.LT.OR P4, PT, R34.reuse, 0x49, !P2 ;  /* 0x000000492200780c */ /* 0x040fe20005781670 */
[----:B------:R-:W-:Y:S01]  /*d080*/  FMUL R187, R187, UR24 ;  /* 0x00000018bbbb7c20 */ /* 0x000fe20008400000 */
[----:B------:R-:W-:Y:S01]  /*d090*/  F2FP.SATFINITE.E5M2.F32.PACK_AB_MERGE_C R191, RZ, R191, RZ ;  /* 0x000000bfffbf723e */ /* 0x000fe200048060ff */
[----:B------:R1:W-:Y:S01]  /*d0a0*/  @!P6 STG.E.U8 desc[UR22][R26.64+0x41], R31 ;  /* 0x0000411f1a00e986 */ /* 0x0003e2000c101116 */
[----:B------:R-:W-:Y:S01]  /*d0b0*/  ISETP.LT.OR P6, PT, R34, 0x49, !P1 ;  /* 0x000000492200780c */ /* 0x000fe20004fc1670 */
[----:B------:R-:W-:Y:S01]  /*d0c0*/  FMUL R186, R186, UR24 ;  /* 0x00000018baba7c20 */ /* 0x000fe20008400000 */
[----:B------:R-:W-:Y:S01]  /*d0d0*/  F2FP.SATFINITE.E5M2.F32.PACK_AB_MERGE_C R189, RZ, R189, RZ ;  /* 0x000000bdffbd723e */ /* 0x000fe200048060ff */
[----:B------:R-:W-:Y:S01]  /*d0e0*/  FMUL R184, R184, UR24 ;  /* 0x00000018b8b87c20 */ /* 0x000fe20008400000 */
[----:B0-----:R-:W-:Y:S01]  /*d0f0*/  F2FP.SATFINITE.E5M2.F32.PACK_AB_MERGE_C R29, RZ, R188, RZ ;  /* 0x000000bcff1d723e */ /* 0x001fe200048060ff */
[----:B------:R0:W-:Y:S01]  /*d100*/  @!P5 STG.E.U8 desc[UR22][R24.64+0x49], R33 ;  /* 0x000049211800d986 */ /* 0x0001e2000c101116 */
[C---:B------:R-:W-:Y:S01]  /*d110*/  ISETP.LT.OR P5, PT, R34.reuse, 0x4a, !P1 ;  /* 0x0000004a2200780c */ /* 0x040fe20004fa1670 */
[----:B------:R-:W-:Y:S01]  /*d120*/  FMUL R185, R185, UR24 ;  /* 0x00000018b9b97c20 */ /* 0x000fe20008400000 */
[----:B------:R-:W-:Y:S01]  /*d130*/  F2FP.SATFINITE.E5M2.F32.PACK_AB_MERGE_C R187, RZ, R187, RZ ;  /* 0x000000bbffbb723e */ /* 0x000fe200048060ff */
[----:B------:R-:W-:Y:S01]  /*d140*/  @!P4 STG.E.U8 desc[UR22][R24.64+0x48], R191 ;  /* 0x000048bf1800c986 */ /* 0x000fe2000c101116 */
[C---:B------:R-:W-:Y:S01]  /*d150*/  ISETP.LT.OR P4, PT, R34.reuse, 0x51, !P2 ;  /* 0x000000512200780c */ /* 0x040fe20005781670 */
[----:B------:R-:W-:Y:S01]  /*d160*/  FMUL R183, R183, UR24 ;  /* 0x00000018b7b77c20 */ /* 0x000fe20008400000 */
[----:B-1----:R-:W-:Y:S01]  /*d170*/  F2FP.SATFINITE.E5M2.F32.PACK_AB_MERGE_C R31, RZ, R186, RZ ;  /* 0x000000baff1f723e */ /* 0x002fe200048060ff */
[----:B------:R-:W-:Y:S01]  /*d180*/  @!P6 STG.E.U8 desc[UR22][R26.64+0x48], R189 ;  /* 0x000048bd1a00e986 */ /* 0x000fe2000c101116 */
[----:B------:R-:W-:Y:S01]  /*d190*/  ISETP.LT.OR P6, PT, R34, 0x52, !P2 ;  /* 0x000000522200780c */ /* 0x000fe200057c1670 */
[----:B------:R-:W-:Y:S01]  /*d1a0*/  FMUL R182, R182, UR24 ;  /* 0x00000018b6b67c20 */ /* 0x000fe20008400000 */
[----:B------:R-:W-:Y:S01]  /*d1b0*/  F2FP.SATFINITE.E5M2.F32.PACK_AB_MERGE_C R185, RZ, R185, RZ ;  /* 0x000000b9ffb9723e */ /* 0x000fe200048060ff */
[----:B------:R-:W-:Y:S01]  /*d1c0*/  FMUL R181, R181, UR24 ;  /* 0x00000018b5b57c20 */ /* 0x000fe20008400000 */
[----:B0-----:R-:W-:Y:S01]  /*d1d0*/  F2FP.SATFINITE.E5M2.F32.PACK_AB_MERGE_C R33, RZ, R184, RZ ;  /* 0x000000b8ff21723e */ /* 0x001fe200048060ff */
[----:B------:R0:W-:Y:S01]  /*d1e0*/  @!P5 STG.E.U8 desc[UR22][R26.64+0x49], R29 ;  /* 0x0000491d1a00d986 */ /* 0x0001e2000c101116 */
[----:B------:R-:W-:Y:S01]  /*d1f0*/  ISETP.LT.OR P5, PT, R34, 0x52, !P1 ;  /* 0x000000522200780c */ /* 0x000fe20004fa1670 */
[----:B------:R-:W-:Y:S01]  /*d200*/  FMUL R180, R180, UR24 ;  /* 0x00000018b4b47c20 */ /* 0x000fe20008400000 */
[----:B------:R-:W-:Y:S01]  /*d210*/  F2FP.SATFINITE.E5M2.F32.PACK_AB_MERGE_C R183, RZ, R183, RZ ;  /* 0x000000b7ffb7723e */ /* 0x000fe200048060ff */
[----:B------:R-:W-:Y:S01]  /*d220*/  @!P4 STG.E.U8 desc[UR22][R24.64+0x50], R187 ;  /* 0x000050bb1800c986 */ /* 0x000fe2000c101116 */
[----:B------:R-:W-:Y:S01]  /*d230*/  ISETP.LT.OR P4, PT, R34, 0x51, !P1 ;  /* 0x000000512200780c */ /* 0x000fe20004f81670 */
[----:B------:R-:W-:Y:S01]  /*d240*/  FMUL R178, R178, UR24 ;  /* 0x00000018b2b27c20 */ /* 0x000fe20008400000 */
[----:B------:R-:W-:Y:S01]  /*d250*/  F2FP.SATFINITE.E5M2.F32.PACK_AB_MERGE_C R181, RZ, R181, RZ ;  /* 0x000000b5ffb5723e */ /* 0x000fe200048060ff */
[----:B------:R1:W-:Y:S01]  /*d260*/  @!P6 STG.E.U8 desc[UR22][R24.64+0x51], R31 ;  /* 0x0000511f1800e986 */ /* 0x0003e2000c101116 */
[----:B------:R-:W-:Y:S01]  /*d270*/  ISETP.LT.OR P6, PT, R34, 0x59, !P2 ;  /* 0x000000592200780c */ /* 0x000fe200057c1670 */
[----:B------:R-:W-:Y:S01]  /*d280*/  FMUL R179, R179, UR24 ;  /* 0x00000018b3b37c20 */ /* 0x000fe20008400000 */
[----:B------:R-:W-:Y:S01]  /*d290*/  FMUL R177, R177, UR24 ;  /* 0x00000018b1b17c20 */ /* 0x000fe20008400000 */
[----:B0-----:R-:W-:Y:S01]  /*d2a0*/  F2FP.SATFINITE.E5M2.F32.PACK_AB_MERGE_C R29, RZ, R182, RZ ;  /* 0x000000b6ff1d723e */ /* 0x001fe200048060ff */
[----:B------:R-:W-:Y:S01]  /*d2b0*/  FMUL R176, R176, UR24 ;  /* 0x00000018b0b07c20 */ /* 0x000fe20008400000 */
[----:B------:R0:W-:Y:S01]  /*d2c0*/  @!P5 STG.E.U8 desc[UR22][R26.64+0x51], R33 ;  /* 0x000051211a00d986 */ /* 0x0001e2000c101116 */
[C---:B------:R-:W-:Y:S01]  /*d2d0*/  ISETP.LT.OR P5, PT, R34.reuse, 0x5a, !P2 ;  /* 0x0000005a2200780c */ /* 0x040fe200057a1670 */
[----:B------:R-:W-:Y:S01]  /*d2e0*/  FMUL R175, R175, UR24 ;  /* 0x00000018afaf7c20 */ /* 0x000fe20008400000 */
[----:B------:R-:W-:Y:S01]  /*d2f0*/  F2FP.SATFINITE.E5M2.F32.PACK_AB_MERGE_C R179, RZ, R179, RZ ;  /* 0x000000b3ffb3723e */ /* 0x000fe200048060ff */
[----:B------:R-:W-:Y:S01]  /*d300*/  @!P4 STG.E.U8 desc[UR22][R26.64+0x50], R185 ;  /* 0x000050b91a00c986 */ /* 0x000fe2000c101116 */
[----:B------:R-:W-:Y:S01]  /*d310*/  ISETP.LT.OR P4, PT, R34, 0x59, !P1 ;  /* 0x000000592200780c */ /* 0x000fe20004f81670 */
        /* <DEDUP_REMOVED lines=127> */
[----:B------:R-:W-:Y:S01]  /*db10*/  FMUL R7, R7, UR24 ;  /* 0x0000001807077c20 */ /* 0x000fe20008400000 */
[----:B------:R1:W-:Y:S01]  /*db20*/  @!P6 STG.E.U8 desc[UR22][R26.64+0x89], R31 ;  /* 0x0000891f1a00e986 */ /* 0x0003e2000c101116 */
[----:B------:R-:W-:Y:S01]  /*db30*/  ISETP.LT.OR P6, PT, R34, 0x91, !P1 ;  /* 0x000000912200780c */ /* 0x000fe20004fc1670 */
[----:B------:R-:W-:Y:S01]  /*db40*/  FMUL R6, R6, UR24 ;  /* 0x0000001806067c20 */ /* 0x000fe20008400000 */
[----:B------:R-:W-:Y:S01]  /*db50*/  F2FP.SATFINITE.E5M2.F32.PACK_AB_MERGE_C R9, RZ, R9, RZ ;  /* 0x00000009ff09723e */ /* 0x000fe200048060ff */
[----:B-----5:R-:W-:Y:S01]  /*db60*/  FMUL R5, R5, UR24 ;  /* 0x0000001805057c20 */ /* 0x020fe20008400000 */
        /* <DEDUP_REMOVED lines=15> */
[----:B------:R-:W-:Y:S01]  /*dc60*/  @!P5 STG.E.U8 desc[UR22][R26.64+0x91], R29 ;  /* 0x0000911d1a00d986 */ /* 0x000fe2000c101116 */
[----:B------:R-:W-:-:S03]  /*dc70*/  ISETP.LT.OR P5, PT, R34, 0x9a, !P1 ;  /* 0x0000009a2200780c */ /* 0x000fc60004fa1670 */
[----:B------:R0:W-:Y:S01]  /*dc80*/  @!P4 STG.E.U8 desc[UR22][R24.64+0x98], R23 ;  /* 0x000098171800c986 */ /* 0x0001e2000c101116 */
[----:B------:R-:W-:-:S03]  /*dc90*/  ISETP.LT.OR P4, PT, R34, 0x99, !P1 ;  /* 0x000000992200780c */ /* 0x000fc60004f81670 */
[----:B------:R-:W-:Y:S01]  /*dca0*/  @!P6 STG.E.U8 desc[UR22][R24.64+0x99], R31 ;  /* 0x0000991f1800e986 */ /* 0x000fe2000c101116 */
[----:B------:R-:W-:-:S03]  /*dcb0*/  ISETP.LT.OR P6, PT, R34, 0xa1, !P2 ;  /* 0x000000a12200780c */ /* 0x000fc600057c1670 */
[----:B------:R-:W4:Y:S04]  /*dcc0*/  LDL.LU R221, [R1+0x1c] ;  /* 0x00001c0001dd7983 */ /* 0x000f280000300800 */
[----:B------:R-:W-:Y:S01]  /*dcd0*/  @!P5 STG.E.U8 desc[UR22][R26.64+0x99], R33 ;  /* 0x000099211a00d986 */ /* 0x000fe2000c101116 */
[C---:B------:R-:W-:Y:S02]  /*dce0*/  ISETP.LT.OR P5, PT, R34.reuse, 0xa2, !P2 ;  /* 0x000000a22200780c */ /* 0x040fe400057a1670 */
[----:B0-----:R-:W-:Y:S01]  /*dcf0*/  F2FP.SATFINITE.E5M2.F32.PACK_AB_MERGE_C R23, RZ, R18, RZ ;  /* 0x00000012ff17723e */ /* 0x001fe200048060ff */
[----:B------:R0:W-:Y:S01]  /*dd00*/  @!P4 STG.E.U8 desc[UR22][R26.64+0x98], R21 ;  /* 0x000098151a00c986 */ /* 0x0001e2000c101116 */
[----:B------:R-:W-:-:S03]  /*dd10*/  ISETP.LT.OR P4, PT, R34, 0xa1, !P1 ;  /* 0x000000a12200780c */ /* 0x000fc60004f81670 */
[----:B------:R1:W-:Y:S01]  /*dd20*/  @!P6 STG.E.U8 desc[UR22][R24.64+0xa0], R19 ;  /* 0x0000a0131800e986 */ /* 0x0003e2000c101116 */
[----:B------:R-:W-:-:S05]  /*dd30*/  ISETP.LT.OR P6, PT, R34, 0xa2, !P1 ;  /* 0x000000a22200780c */ /* 0x000fca0004fc1670 */
[----:B------:R-:W-:Y:S01]  /*dd40*/  @!P5 STG.E.U8 desc[UR22][R24.64+0xa1], R23 ;  /* 0x0000a1171800d986 */ /* 0x000fe2000c101116 */
[C---:B------:R-:W-:Y:S02]  /*dd50*/  ISETP.LT.OR P5, PT, R34.reuse, 0xaa, !P2 ;  /* 0x000000aa2200780c */ /* 0x040fe400057a1670 */
[----:B0-----:R-:W-:Y:S01]  /*dd60*/  F2FP.SATFINITE.E5M2.F32.PACK_AB_MERGE_C R21, RZ, R16, RZ ;  /* 0x00000010ff15723e */ /* 0x001fe200048060ff */
[----:B------:R0:W-:Y:S01]  /*dd70*/  @!P4 STG.E.U8 desc[UR22][R26.64+0xa0], R17 ;  /* 0x0000a0111a00c986 */ /* 0x0001e2000c101116 */
[C---:B------:R-:W-:Y:S02]  /*dd80*/  ISETP.LT.OR P4, PT, R34.reuse, 0xa9, !P2 ;  /* 0x000000a92200780c */ /* 0x040fe40005781670 */
[----:B-1----:R-:W-:Y:S01]  /*dd90*/  F2FP.SATFINITE.E5M2.F32.PACK_AB_MERGE_C R19, RZ, R14, RZ ;  /* 0x0000000eff13723e */ /* 0x002fe200048060ff */
[----:B------:R-:W-:Y:S01]  /*dda0*/  @!P6 STG.E.U8 desc[UR22][R26.64+0xa1], R21 ;  /* 0x0000a1151a00e986 */ /* 0x000fe2000c101116 */
[----:B------:R-:W-:-:S05]  /*ddb0*/  ISETP.LT.OR P6, PT, R34, 0xa9, !P1 ;  /* 0x000000a92200780c */ /* 0x000fca0004fc1670 */
        /* <DEDUP_REMOVED lines=15> */
[----:B------:R1:W-:Y:S01]  /*deb0*/  @!P5 STG.E.U8 desc[UR22][R26.64+0xb1], R13 ;  /* 0x0000b10d1a00d986 */ /* 0x0003e2000c101116 */
[C---:B------:R-:W-:Y:S02]  /*dec0*/  ISETP.LT.OR P5, PT, R34.reuse, 0xba, !P2 ;  /* 0x000000ba2200780c */ /* 0x040fe400057a1670 */
[----:B0-----:R-:W-:Y:S01]  /*ded0*/  F2FP.SATFINITE.E5M2.F32.PACK_AB_MERGE_C R11, RZ, R6, RZ ;  /* 0x00000006ff0b723e */ /* 0x001fe200048060ff */
[----:B------:R0:W-:Y:S01]  /*dee0*/  @!P4 STG.E.U8 desc[UR22][R26.64+0xb0], R9 ;  /* 0x0000b0091a00c986 */ /* 0x0001e2000c101116 */
[----:B------:R-:W-:-:S03]  /*def0*/  ISETP.LT.OR P4, PT, R34, 0xb9, !P1 ;  /* 0x000000b92200780c */ /* 0x000fc60004f81670 */
[----:B------:R2:W-:Y:S01]  /*df00*/  @!P6 STG.E.U8 desc[UR22][R24.64+0xb8], R7 ;  /* 0x0000b8071800e986 */ /* 0x0005e2000c101116 */
[----:B------:R-:W-:Y:S02]  /*df10*/  ISETP.LT.OR P6, PT, R34, 0xba, !P1 ;  /* 0x000000ba2200780c */ /* 0x000fe40004fc1670 */
[----:B-1----:R-:W-:Y:S01]  /*df20*/  F2FP.SATFINITE.E5M2.F32.PACK_AB_MERGE_C R13, RZ, R2, RZ ;  /* 0x00000002ff0d723e */ /* 0x002fe200048060ff */
[----:B---3--:R-:W-:Y:S02]  /*df30*/  FMUL R2, R224, UR24 ;  /* 0x00000018e0027c20 */ /* 0x008fe40008400000 */
[----:B------:R1:W-:Y:S01]  /*df40*/  @!P5 STG.E.U8 desc[UR22][R24.64+0xb9], R11 ;  /* 0x0000b90b1800d986 */ /* 0x0003e2000c101116 */
[----:B------:R-:W-:Y:S02]  /*df50*/  ISETP.LT.OR P5, PT, R34, 0xc2, !P2 ;  /* 0x000000c22200780c */ /* 0x000fe400057a1670 */
[----:B0-----:R-:W-:Y:S01]  /*df60*/  F2FP.SATFINITE.E5M2.F32.PACK_AB_MERGE_C R9, RZ, R4, RZ ;  /* 0x00000004ff09723e */ /* 0x001fe200048060ff */
[----:B------:R-:W3:Y:S01]  /*df70*/  LDL.LU R224, [R1+0x20] ;  /* 0x0000200001e07983 */ /* 0x000ee20000300800 */
[----:B--2---:R-:W-:-:S02]  /*df80*/  F2FP.SATFINITE.E5M2.F32.PACK_AB_MERGE_C R7, RZ, R3, RZ ;  /* 0x00000003ff07723e */ /* 0x004fc400048060ff */
[----:B-1----:R-:W-:Y:S01]  /*df90*/  F2FP.SATFINITE.E5M2.F32.PACK_AB_MERGE_C R11, RZ, R0, RZ ;  /* 0x00000000ff0b723e */ /* 0x002fe200048060ff */
[----:B------:R-:W-:Y:S01]  /*dfa0*/  FMUL R0, R220, UR24 ;  /* 0x00000018dc007c20 */ /* 0x000fe20008400000 */
[----:B------:R0:W-:Y:S01]  /*dfb0*/  @!P4 STG.E.U8 desc[UR22][R26.64+0xb8], R5 ;  /* 0x0000b8051a00c986 */ /* 0x0001e2000c101116 */
[----:B------:R-:W-:Y:S01]  /*dfc0*/  FMUL R3, R225, UR24 ;  /* 0x00000018e1037c20 */ /* 0x000fe20008400000 */
[C---:B------:R-:W-:Y:S02]  /*dfd0*/  ISETP.LT.OR P4, PT, R34.reuse, 0xc1, !P2 ;  /* 0x000000c12200780c */ /* 0x040fe40005781670 */
[----:B------:R1:W-:Y:S01]  /*dfe0*/  @!P6 STG.E.U8 desc[UR22][R26.64+0xb9], R9 ;  /* 0x0000b9091a00e986 */ /* 0x0003e2000c101116 */
[----:B------:R-:W-:-:S03]  /*dff0*/  ISETP.LT.OR P6, PT, R34, 0xc1, !P1 ;  /* 0x000000c12200780c */ /* 0x000fc60004fc1670 */
[----:B------:R-:W2:Y:S01]  /*e000*/  LDL.LU R225, [R1+0x24] ;  /* 0x0000240001e17983 */ /* 0x000ea20000300800 */
[----:B0-----:R-:W-:Y:S01]  /*e010*/  F2FP.SATFINITE.E5M2.F32.PACK_AB_MERGE_C R5, RZ, R0, RZ ;  /* 0x00000000ff05723e */ /* 0x001fe200048060ff */
[----:B----4-:R-:W-:Y:S02]  /*e020*/  FMUL R0, R227, UR24 ;  /* 0x00000018e3007c20 */ /* 0x010fe40008400000 */
[----:B------:R-:W-:Y:S01]  /*e030*/  @!P5 STG.E.U8 desc[UR22][R24.64+0xc1], R13 ;  /* 0x0000c10d1800d986 */ /* 0x000fe2000c101116 */
[----:B------:R-:W-:Y:S02]  /*e040*/  ISETP.LT.OR P5, PT, R34, 0xc2, !P1 ;  /* 0x000000c22200780c */ /* 0x000fe40004fa1670 */
[----:B-1----:R-:W-:Y:S01]  /*e050*/  F2FP.SATFINITE.E5M2.F32.PACK_AB_MERGE_C R9, RZ, R2, RZ ;  /* 0x00000002ff09723e */ /* 0x002fe200048060ff */
[----:B------:R-:W4:Y:S01]  /*e060*/  LDL.LU R227, [R1+0x28] ;  /* 0x0000280001e37983 */ /* 0x000f220000300800 */
[----:B------:R-:W-:-:S03]  /*e070*/  FMUL R2, R226, UR24 ;  /* 0x00000018e2027c20 */ /* 0x000fc60008400000 */
[----:B------:R-:W4:Y:S04]  /*e080*/  LDL.LU R226, [R1+0x2c] ;  /* 0x00002c0001e27983 */ /* 0x000f280000300800 */
[----:B------:R0:W-:Y:S01]  /*e090*/  @!P4 STG.E.U8 desc[UR22][R24.64+0xc0], R7 ;  /* 0x0000c0071800c986 */ /* 0x0001e2000c101116 */
[----:B------:R-:W-:-:S03]  /*e0a0*/  ISETP.LT.OR P4, PT, R34, 0xc9, !P2 ;  /* 0x000000c92200780c */ /* 0x000fc60005781670 */
[----:B------:R1:W-:Y:S01]  /*e0b0*/  @!P6 STG.E.U8 desc[UR22][R26.64+0xc0], R11 ;  /* 0x0000c00b1a00e986 */ /* 0x0003e2000c101116 */
[----:B------:R-:W-:-:S03]  /*e0c0*/  ISETP.LT.OR P6, PT, R34, 0xca, !P2 ;  /* 0x000000ca2200780c */ /* 0x000fc600057c1670 */
[----:B------:R1:W-:Y:S01]  /*e0d0*/  @!P5 STG.E.U8 desc[UR22][R26.64+0xc1], R5 ;  /* 0x0000c1051a00d986 */ /* 0x0003e2000c101116 */
[----:B0-----:R-:W-:Y:S01]  /*e0e0*/  F2FP.SATFINITE.E5M2.F32.PACK_AB_MERGE_C R7, RZ, R3, RZ ;  /* 0x00000003ff07723e */ /* 0x001fe200048060ff */
[----:B------:R-:W-:-:S04]  /*e0f0*/  FMUL R3, R223, UR24 ;  /* 0x00000018df037c20 */ /* 0x000fc80008400000 */
[----:B------:R-:W-:Y:S01]  /*e100*/  @!P4 STG.E.U8 desc[UR22][R24.64+0xc8], R9 ;  /* 0x0000c8091800c986 */ /* 0x000fe2000c101116 */
[----:B------:R-:W-:-:S03]  /*e110*/  ISETP.LT.OR P4, PT, R34, 0xc9, !P1 ;  /* 0x000000c92200780c */ /* 0x000fc60004f81670 */
[----:B------:R-:W4:Y:S04]  /*e120*/  LDL.LU R220, [R1+0x30] ;  /* 0x0000300001dc7983 */ /* 0x000f280000300800 */
[----:B------:R-:W4:Y:S01]  /*e130*/  LDL.LU R223, [R1+0x34] ;  /* 0x0000340001df7983 */ /* 0x000f220000300800 */
[----:B-1----:R-:W-:Y:S01]  /*e140*/  F2FP.SATFINITE.E5M2.F32.PACK_AB_MERGE_C R11, RZ, R0, RZ ;  /* 0x00000000ff0b723e */ /* 0x002fe200048060ff */
[----:B------:R-:W-:Y:S01]  /*e150*/  FMUL R0, R222, UR24 ;  /* 0x00000018de007c20 */ /* 0x000fe20008400000 */
[----:B------:R-:W-:Y:S01]  /*e160*/  F2FP.SATFINITE.E5M2.F32.PACK_AB_MERGE_C R13, RZ, R2, RZ ;  /* 0x00000002ff0d723e */ /* 0x000fe200048060ff */
[----:B------:R-:W4:Y:S01]  /*e170*/  LDL.LU R222, [R1+0x38] ;  /* 0x0000380001de7983 */ /* 0x000f220000300800 */
[----:B------:R-:W-:-:S03]  /*e180*/  F2FP.SATFINITE.E5M2.F32.PACK_AB_MERGE_C R5, RZ, R3, RZ ;  /* 0x00000003ff05723e */ /* 0x000fc600048060ff */
[----:B------:R0:W-:Y:S04]  /*e190*/  @!P6 STG.E.U8 desc[UR22][R24.64+0xc9], R7 ;  /* 0x0000c9071800e986 */ /* 0x0001e8000c101116 */
[----:B------:R1:W-:Y:S01]  /*e1a0*/  @!P4 STG.E.U8 desc[UR22][R26.64+0xc8], R11 ;  /* 0x0000c80b1a00c986 */ /* 0x0003e2000c101116 */
[----:B0-----:R-:W-:Y:S01]  /*e1b0*/  F2FP.SATFINITE.E5M2.F32.PACK_AB_MERGE_C R7, RZ, R0, RZ ;  /* 0x00000000ff07723e */ /* 0x001fe200048060ff */
[----:B------:R-:W-:-:S05]  /*e1c0*/  FMUL R2, R221, UR24 ;  /* 0x00000018dd027c20 */ /* 0x000fca0008400000 */
[----:B------:R-:W-:Y:S01]  /*e1d0*/  F2FP.SATFINITE.E5M2.F32.PACK_AB_MERGE_C R9, RZ, R2, RZ ;  /* 0x00000002ff09723e */ /* 0x000fe200048060ff */
[----:B---3--:R-:W-:Y:S02]  /*e1e0*/  FMUL R3, R224, UR24 ;  /* 0x00000018e0037c20 */ /* 0x008fe40008400000 */
[----:B------:R-:W3:Y:S03]  /*e1f0*/  LDL.LU R224, [R1+0x3c] ;  /* 0x00003c0001e07983 */ /* 0x000ee60000300800 */
[----:B-1----:R-:W-:Y:S01]  /*e200*/  F2FP.SATFINITE.E5M2.F32.PACK_AB_MERGE_C R11, RZ, R3, RZ ;  /* 0x00000003ff0b723e */ /* 0x002fe200048060ff */
[----:B--2---:R-:W-:Y:S02]  /*e210*/  FMUL R0, R225, UR24 ;  /* 0x00000018e1007c20 */ /* 0x004fe40008400000 */
[----:B------:R-:W2:Y:S01]  /*e220*/  LDL.LU R225, [R1+0x40] ;  /* 0x0000400001e17983 */ /* 0x000ea20000300800 */
[----:B----4-:R-:W-:-:S03]  /*e230*/  FMUL R2, R227, UR24 ;  /* 0x00000018e3027c20 */ /* 0x010fc60008400000 */
[----:B------:R-:W4:Y:S01]  /*e240*/  LDL.LU R227, [R1+0x44] ;  /* 0x0000440001e37983 */ /* 0x000f220000300800 */
[----:B------:R-:W-:-:S03]  /*e250*/  FMUL R3, R226, UR24 ;  /* 0x00000018e2037c20 */ /* 0x000fc60008400000 */
[----:B------:R-:W4:Y:S01]  /*e260*/  LDL.LU R226, [R1+0x48] ;  /* 0x0000480001e27983 */ /* 0x000f220000300800 */
[C---:B------:R-:W-:Y:S02]  /*e270*/  ISETP.LT.OR P5, PT, R34.reuse, 0xca, !P1 ;  /* 0x000000ca2200780c */ /* 0x040fe40004fa1670 */
[C---:B------:R-:W-:Y:S01]  /*e280*/  ISETP.LT.OR P6, PT, R34.reuse, 0xd1, !P2 ;  /* 0x000000d12200780c */ /* 0x040fe200057c1670 */
[----:B------:R-:W4:Y:S01]  /*e290*/  LDL.LU R218, [R1+0x4c] ;  /* 0x00004c0001da7983 */ /* 0x000f220000300800 */
[----:B------:R-:W-:-:S03]  /*e2a0*/  ISETP.LT.OR P4, PT, R34, 0xd1, !P1 ;  /* 0x000000d12200780c */ /* 0x000fc60004f81670 */
[----:B------:R-:W4:Y:S04]  /*e2b0*/  LDL.LU R219, [R1+0x50] ;  /* 0x0000500001db7983 */ /* 0x000f280000300800 */
[----:B------:R-:W4:Y:S04]  /*e2c0*/  LDL.LU R221, [R1+0x54] ;  /* 0x0000540001dd7983 */ /* 0x000f280000300800 */
[----:B------:R0:W-:Y:S01]  /*e2d0*/  @!P5 STG.E.U8 desc[UR22][R26.64+0xc9], R13 ;  /* 0x0000c90d1a00d986 */ /* 0x0001e2000c101116 */
[----:B------:R-:W-:-:S03]  /*e2e0*/  ISETP.LT.OR P5, PT, R34, 0xd2, !P2 ;  /* 0x000000d22200780c */ /* 0x000fc600057a1670 */
[----:B------:R1:W-:Y:S01]  /*e2f0*/  @!P6 STG.E.U8 desc[UR22][R24.64+0xd0], R5 ;  /* 0x0000d0051800e986 */ /* 0x0003e2000c101116 */
[----:B------:R-:W-:Y:S02]  /*e300*/  ISETP.LT.OR P6, PT, R34, 0xd2, !P1 ;  /* 0x000000d22200780c */ /* 0x000fe40004fc1670 */
[----:B0-----:R-:W-:-:S07]  /*e310*/  F2FP.SATFINITE.E5M2.F32.PACK_AB_MERGE_C R13, RZ, R2, RZ ;  /* 0x00000002ff0d723e */ /* 0x001fce00048060ff */
[----:B------:R0:W-:Y:S01]  /*e320*/  @!P5 STG.E.U8 desc[UR22][R24.64+0xd1], R7 ;  /* 0x0000d1071800d986 */ /* 0x0001e2000c101116 */
[C---:B------:R-:W-:Y:S02]  /*e330*/  ISETP.LT.OR P5, PT, R34.reuse, 0xda, !P2 ;  /* 0x000000da2200780c */ /* 0x040fe400057a1670 */
[----:B-1----:R-:W-:Y:S01]  /*e340*/  F2FP.SATFINITE.E5M2.F32.PACK_AB_MERGE_C R5, RZ, R0, RZ ;  /* 0x00000000ff05723e */ /* 0x002fe200048060ff */
[----:B------:R1:W-:Y:S01]  /*e350*/  @!P4 STG.E.U8 desc[UR22][R26.64+0xd0], R9 ;  /* 0x0000d0091a00c986 */ /* 0x0003e2000c101116 */
[----:B------:R-:W-:Y:S01]  /*e360*/  ISETP.LT.OR P4, PT, R34, 0xd9, !P2 ;  /* 0x000000d92200780c */ /* 0x000fe20005781670 */
[----:B------:R-:W-:Y:S01]  /*e370*/  FMUL R0, R220, UR24 ;  /* 0x00000018dc007c20 */ /* 0x000fe20008400000 */
[----:B------:R-:W-:Y:S01]  /*e380*/  FMUL R2, R223, UR24 ;  /* 0x00000018df027c20 */ /* 0x000fe20008400000 */
[----:B------:R1:W-:Y:S01]  /*e390*/  @!P6 STG.E.U8 desc[UR22][R26.64+0xd1], R11 ;  /* 0x0000d10b1a00e986 */ /* 0x0003e2000c101116 */
[----:B------:R-:W-:-:S03]  /*e3a0*/  ISETP.LT.OR P6, PT, R34, 0xd9, !P1 ;  /* 0x000000d92200780c */ /* 0x000fc60004fc1670 */
[----:B------:R-:W4:Y:S04]  /*e3b0*/  LDL.LU R220, [R1+0x58] ;  /* 0x0000580001dc7983 */ /* 0x000f280000300800 */
[----:B------:R-:W4:Y:S01]  /*e3c0*/  LDL.LU R223, [R1+0x5c] ;  /* 0x00005c0001df7983 */ /* 0x000f220000300800 */
[----:B0-----:R-:W-:Y:S01]  /*e3d0*/  F2FP.SATFINITE.E5M2.F32.PACK_AB_MERGE_C R7, RZ, R3, RZ ;  /* 0x00000003ff07723e */ /* 0x001fe200048060ff */
[----:B------:R-:W-:Y:S01]  /*e3e0*/  FMUL R3, R222, UR24 ;  /* 0x00000018de037c20 */ /* 0x000fe20008400000 */
[----:B-1----:R-:W-:Y:S01]  /*e3f0*/  F2FP.SATFINITE.E5M2.F32.PACK_AB_MERGE_C R9, RZ, R0, RZ ;  /* 0x00000000ff09723e */ /* 0x002fe200048060ff */
[----:B------:R0:W-:Y:S01]  /*e400*/  @!P4 STG.E.U8 desc[UR22][R24.64+0xd8], R5 ;  /* 0x0000d8051800c986 */ /* 0x0001e2000c101116 */
[----:B------:R-:W-:-:S03]  /*e410*/  F2FP.SATFINITE.E5M2.F32.PACK_AB_MERGE_C R11, RZ, R2, RZ ;  /* 0x00000002ff0b723e */ /* 0x000fc600048060ff */
[----:B------:R-:W-:Y:S04]  /*e420*/  @!P5 STG.E.U8 desc[UR22][R24.64+0xd9], R13 ;  /* 0x0000d90d1800d986 */ /* 0x000fe8000c101116 */
[----:B------:R-:W4:Y:S04]  /*e430*/  LDL.LU R222, [R1+0x60] ;  /* 0x0000600001de7983 */ /* 0x000f280000300800 */
[----:B------:R1:W-:Y:S01]  /*e440*/  @!P6 STG.E.U8 desc[UR22][R26.64+0xd8], R7 ;  /* 0x0000d8071a00e986 */ /* 0x0003e2000c101116 */
[----:B0-----:R-:W-:Y:S01]  /*e450*/  F2FP.SATFINITE.E5M2.F32.PACK_AB_MERGE_C R5, RZ, R3, RZ ;  /* 0x00000003ff05723e */ /* 0x001fe200048060ff */
[----:B---3--:R-:W-:-:S02]  /*e460*/  FMUL R0, R224, UR24 ;  /* 0x00000018e0007c20 */ /* 0x008fc40008400000 */
        /* <DEDUP_REMOVED lines=9> */
[C---:B------:R-:W-:Y:S02]  /*e500*/  ISETP.LT.OR P4, PT, R34.reuse, 0xe1, !P2 ;  /* 0x000000e12200780c */ /* 0x040fe40005781670 */
[----:B------:R-:W-:-:S09]  /*e510*/  ISETP.LT.OR P6, PT, R34, 0xe2, !P2 ;  /* 0x000000e22200780c */ /* 0x000fd200057c1670 */
[----:B------:R0:W-:Y:S01]  /*e520*/  @!P5 STG.E.U8 desc[UR22][R26.64+0xd9], R9 ;  /* 0x0000d9091a00d986 */ /* 0x0001e2000c101116 */
[----:B------:R-:W-:-:S03]  /*e530*/  ISETP.LT.OR P5, PT, R34, 0xe2, !P1 ;  /* 0x000000e22200780c */ /* 0x000fc60004fa1670 */
[----:B------:R-:W-:Y:S01]  /*e540*/  @!P4 STG.E.U8 desc[UR22][R24.64+0xe0], R11 ;  /* 0x0000e00b1800c986 */ /* 0x000fe2000c101116 */
[----:B------:R-:W-:-:S03]  /*e550*/  ISETP.LT.OR P4, PT, R34, 0xe1, !P1 ;  /* 0x000000e12200780c */ /* 0x000fc60004f81670 */
[----:B------:R1:W-:Y:S01]  /*e560*/  @!P6 STG.E.U8 desc[UR22][R24.64+0xe1], R5 ;  /* 0x0000e1051800e986 */ /* 0x0003e2000c101116 */
[----:B------:R-:W-:Y:S02]  /*e570*/  ISETP.LT.OR P6, PT, R34, 0xe9, !P2 ;  /* 0x000000e92200780c */ /* 0x000fe400057c1670 */
[----:B------:R-:W-:Y:S02]  /*e580*/  F2FP.SATFINITE.E5M2.F32.PACK_AB_MERGE_C R13, RZ, R2, RZ ;  /* 0x00000002ff0d723e */ /* 0x000fe400048060ff */
[----:B0-----:R-:W-:-:S03]  /*e590*/  F2FP.SATFINITE.E5M2.F32.PACK_AB_MERGE_C R9, RZ, R3, RZ ;  /* 0x00000003ff09723e */ /* 0x001fc600048060ff */
[----:B------:R-:W-:Y:S01]  /*e5a0*/  @!P5 STG.E.U8 desc[UR22][R26.64+0xe1], R13 ;  /* 0x0000e10d1a00d986 */ /* 0x000fe2000c101116 */
[----:B------:R-:W-:-:S03]  /*e5b0*/  ISETP.LT.OR P5, PT, R34, 0xea, !P2 ;  /* 0x000000ea2200780c */ /* 0x000fc600057a1670 */
[----:B------:R0:W-:Y:S01]  /*e5c0*/  @!P4 STG.E.U8 desc[UR22][R26.64+0xe0], R7 ;  /* 0x0000e0071a00c986 */ /* 0x0001e2000c101116 */
[----:B------:R-:W-:-:S03]  /*e5d0*/  ISETP.LT.OR P4, PT, R34, 0xe9, !P1 ;  /* 0x000000e92200780c */ /* 0x000fc60004f81670 */
[----:B------:R0:W-:Y:S01]  /*e5e0*/  @!P6 STG.E.U8 desc[UR22][R24.64+0xe8], R9 ;  /* 0x0000e8091800e986 */ /* 0x0001e2000c101116 */
[----:B------:R-:W-:Y:S01]  /*e5f0*/  ISETP.LT.OR P6, PT, R34, 0xea, !P1 ;  /* 0x000000ea2200780c */ /* 0x000fe20004fc1670 */
[----:B------:R-:W-:Y:S01]  /*e600*/  FMUL R2, R218, UR24 ;  /* 0x00000018da027c20 */ /* 0x000fe20008400000 */
[----:B------:R-:W-:Y:S01]  /*e610*/  FMUL R3, R219, UR24 ;  /* 0x00000018db037c20 */ /* 0x000fe20008400000 */
[----:B-1----:R-:W-:-:S03]  /*e620*/  F2FP.SATFINITE.E5M2.F32.PACK_AB_MERGE_C R5, RZ, R0, RZ ;  /* 0x00000000ff05723e */ /* 0x002fc600048060ff */
[----:B------:R-:W-:Y:S02]  /*e630*/  F2FP.SATFINITE.E5M2.F32.PACK_AB_MERGE_C R11, RZ, R2, RZ ;  /* 0x00000002ff0b723e */ /* 0x000fe400048060ff */
[----:B0-----:R-:W-:Y:S01]  /*e640*/  F2FP.SATFINITE.E5M2.F32.PACK_AB_MERGE_C R7, RZ, R3, RZ ;  /* 0x00000003ff07723e */ /* 0x001fe200048060ff */
[----:B------:R-:W-:Y:S01]  /*e650*/  @!P5 STG.E.U8 desc[UR22][R24.64+0xe9], R5 ;  /* 0x0000e9051800d986 */ /* 0x000fe2000c101116 */
[----:B------:R-:W-:-:S03]  /*e660*/  ISETP.LT.OR P5, PT, R34, 0xf2, !P2 ;  /* 0x000000f22200780c */ /* 0x000fc600057a1670 */
[----:B------:R-:W-:Y:S01]  /*e670*/  @!P4 STG.E.U8 desc[UR22][R26.64+0xe8], R11 ;  /* 0x0000e80b1a00c986 */ /* 0x000fe2000c101116 */
[----:B------:R-:W-:-:S03]  /*e680*/  ISETP.LT.OR P4, PT, R34, 0xf1, !P2 ;  /* 0x000000f12200780c */ /* 0x000fc60005781670 */
[----:B------:R0:W-:Y:S01]  /*e690*/  @!P6 STG.E.U8 desc[UR22][R26.64+0xe9], R7 ;  /* 0x0000e9071a00e986 */ /* 0x0001e2000c101116 */
[----:B------:R-:W-:Y:S01]  /*e6a0*/  ISETP.LT.OR P6, PT, R34, 0xf1, !P1 ;  /* 0x000000f12200780c */ /* 0x000fe20004fc1670 */
[----:B------:R-:W-:Y:S01]  /*e6b0*/  FMUL R0, R221, UR24 ;  /* 0x00000018dd007c20 */ /* 0x000fe20008400000 */
[----:B------:R-:W-:Y:S01]  /*e6c0*/  FMUL R2, R220, UR24 ;  /* 0x00000018dc027c20 */ /* 0x000fe20008400000 */
[----:B------:R-:W-:-:S03]  /*e6d0*/  FMUL R3, R223, UR24 ;  /* 0x00000018df037c20 */ /* 0x000fc60008400000 */
[----:B------:R-:W-:Y:S02]  /*e6e0*/  F2FP.SATFINITE.E5M2.F32.PACK_AB_MERGE_C R9, RZ, R0, RZ ;  /* 0x00000000ff09723e */ /* 0x000fe400048060ff */
[----:B------:R-:W-:Y:S02]  /*e6f0*/  F2FP.SATFINITE.E5M2.F32.PACK_AB_MERGE_C R13, RZ, R2, RZ ;  /* 0x00000002ff0d723e */ /* 0x000fe400048060ff */
[----:B------:R-:W-:Y:S01]  /*e700*/  F2FP.SATFINITE.E5M2.F32.PACK_AB_MERGE_C R15, RZ, R3, RZ ;  /* 0x00000003ff0f723e */ /* 0x000fe200048060ff */
[----:B------:R1:W-:Y:S01]  /*e710*/  @!P4 STG.E.U8 desc[UR22][R24.64+0xf0], R9 ;  /* 0x0000f0091800c986 */ /* 0x0003e2000c101116 */
[----:B------:R-:W-:-:S03]  /*e720*/  ISETP.LT.OR P4, PT, R34, 0xf2, !P1 ;  /* 0x000000f22200780c */ /* 0x000fc60004f81670 */
[----:B------:R1:W-:Y:S01]  /*e730*/  @!P5 STG.E.U8 desc[UR22][R24.64+0xf1], R13 ;  /* 0x0000f10d1800d986 */ /* 0x0003e2000c101116 */
[C---:B------:R-:W-:Y:S02]  /*e740*/  ISETP.LT.OR P5, PT, R34.reuse, 0xf9, !P2 ;  /* 0x000000f92200780c */ /* 0x040fe400057a1670 */
[C---:B------:R-:W-:Y:S01]  /*e750*/  ISETP.LT.OR P2, PT, R34.reuse, 0xfa, !P2 ;  /* 0x000000fa2200780c */ /* 0x040fe20005741670 */
[----:B------:R1:W-:Y:S01]  /*e760*/  @!P6 STG.E.U8 desc[UR22][R26.64+0xf0], R15 ;  /* 0x0000f00f1a00e986 */ /* 0x0003e2000c101116 */
[----:B------:R-:W-:Y:S01]  /*e770*/  ISETP.LT.OR P6, PT, R34, 0xf9, !P1 ;  /* 0x000000f92200780c */ /* 0x000fe20004fc1670 */
[----:B------:R-:W-:Y:S01]  /*e780*/  FMUL R0, R222, UR24 ;  /* 0x00000018de007c20 */ /* 0x000fe20008400000 */
[----:B------:R-:W-:-:S04]  /*e790*/  ISETP.LT.OR P1, PT, R34, 0xfa, !P1 ;  /* 0x000000fa2200780c */ /* 0x000fc80004f21670 */
[----:B0-----:R-:W-:-:S05]  /*e7a0*/  F2FP.SATFINITE.E5M2.F32.PACK_AB_MERGE_C R7, RZ, R0, RZ ;  /* 0x00000000ff07723e */ /* 0x001fca00048060ff */
[----:B------:R0:W-:Y:S01]  /*e7b0*/  @!P4 STG.E.U8 desc[UR22][R26.64+0xf1], R7 ;  /* 0x0000f1071a00c986 */ /* 0x0001e2000c101116 */
[----:B---3--:R-:W-:-:S05]  /*e7c0*/  FMUL R2, R224, UR24 ;  /* 0x00000018e0027c20 */ /* 0x008fca0008400000 */
[----:B-1----:R-:W-:Y:S01]  /*e7d0*/  F2FP.SATFINITE.E5M2.F32.PACK_AB_MERGE_C R9, RZ, R2, RZ ;  /* 0x00000002ff09723e */ /* 0x002fe200048060ff */
[----:B--2---:R-:W-:-:S05]  /*e7e0*/  FMUL R3, R225, UR24 ;  /* 0x00000018e1037c20 */ /* 0x004fca0008400000 */
[----:B------:R-:W-:Y:S01]  /*e7f0*/  F2FP.SATFINITE.E5M2.F32.PACK_AB_MERGE_C R3, RZ, R3, RZ ;  /* 0x00000003ff03723e */ /* 0x000fe200048060ff */
[----:B----4-:R-:W-:Y:S01]  /*e800*/  FMUL R4, R227, UR24 ;  /* 0x00000018e3047c20 */ /* 0x010fe20008400000 */
[----:B------:R-:W-:-:S04]  /*e810*/  FMUL R5, R226, UR24 ;  /* 0x00000018e2057c20 */ /* 0x000fc80008400000 */
[----:B------:R-:W-:Y:S02]  /*e820*/  F2FP.SATFINITE.E5M2.F32.PACK_AB_MERGE_C R11, RZ, R4, RZ ;  /* 0x00000004ff0b723e */ /* 0x000fe400048060ff */
[----:B------:R-:W-:Y:S01]  /*e830*/  F2FP.SATFINITE.E5M2.F32.PACK_AB_MERGE_C R5, RZ, R5, RZ ;  /* 0x00000005ff05723e */ /* 0x000fe200048060ff */
[----:B------:R0:W-:Y:S04]  /*e840*/  @!P5 STG.E.U8 desc[UR22][R24.64+0xf8], R9 ;  /* 0x0000f8091800d986 */ /* 0x0001e8000c101116 */
[----:B------:R0:W-:Y:S04]  /*e850*/  @!P2 STG.E.U8 desc[UR22][R24.64+0xf9], R3 ;  /* 0x0000f9031800a986 */ /* 0x0001e8000c101116 */
[----:B------:R0:W-:Y:S04]  /*e860*/  @!P6 STG.E.U8 desc[UR22][R26.64+0xf8], R11 ;  /* 0x0000f80b1a00e986 */ /* 0x0001e8000c101116 */
[----:B------:R0:W-:Y:S02]  /*e870*/  @!P1 STG.E.U8 desc[UR22][R26.64+0xf9], R5 ;  /* 0x0000f9051a009986 */ /* 0x0001e4000c101116 */
.L_x_297:
[----:B------:R-:W-:Y:S05]  /*e880*/  BSYNC B0 ;  /* 0x0000000000007941 */ /* 0x000fea0003800000 */
.L_x_39:
[----:B------:R-:W2:Y:S01]  /*e890*/  LDL.LU R22, [R1+0x7c] ;  /* 0x00007c0001167983 */ /* 0x000ea20000300800 */
[----:B0----5:R-:W-:Y:S01]  /*e8a0*/  IMAD.U32 R3, RZ, RZ, UR18 ;  /* 0x00000012ff037e24 */ /* 0x021fe2000f8e00ff */
[----:B------:R-:W-:Y:S02]  /*e8b0*/  ULDC.64 UR6, c[0x0][0x650] ;  /* 0x0001940000067ab9 */ /* 0x000fe40000000a00 */
[----:B------:R-:W3:Y:S01]  /*e8c0*/  LDL.LU R19, [R1+0x80] ;  /* 0x0000800001137983 */ /* 0x000ee20000300800 */
[----:B------:R-:W-:Y:S01]  /*e8d0*/  IMAD.U32 R0, RZ, RZ, UR20 ;  /* 0x00000014ff007e24 */ /* 0x000fe2000f8e00ff */
[----:B------:R0:W-:Y:S01]  /*e8e0*/  SYNCS.ARRIVE.TRANS64.A1T0 RZ, [R3+UR27], RZ ;  /* 0x000000ff03ff79a7 */ /* 0x0001e2000810001b */
[----:B------:R-:W-:Y:S02]  /*e8f0*/  IMAD.U32 R2, RZ, RZ, UR20 ;  /* 0x00000014ff027e24 */ /* 0x000fe4000f8e00ff */
[----:B------:R-:W-:Y:S02]  /*e900*/  IMAD.MOV.U32 R4, RZ, RZ, -0x1 ;  /* 0xffffffffff047424 */ /* 0x000fe400078e00ff */
[----:B0-----:R-:W-:Y:S01]  /*e910*/  IMAD.U32 R3, RZ, RZ, UR15 ;  /* 0x0000000fff037e24 */ /* 0x001fe2000f8e00ff */
[----:B---3--:R-:W-:-:S02]  /*e920*/  LEA R19, P1, R0, R19, 0x1 ;  /* 0x0000001300137211 */ /* 0x008fc400078208ff */
[----:B------:R-:W-:Y:S02]  /*e930*/  PRMT R0, RZ, 0x7610, R0 ;  /* 0x00007610ff007816 */ /* 0x000fe40000000000 */
[----:B--2---:R-:W-:Y:S01]  /*e940*/  LEA.HI.X R22, R2, R22, R3, 0x1, P1 ;  /* 0x0000001602167211 */ /* 0x004fe200008f0c03 */
[----:B------:R-:W-:Y:S01]  /*e950*/  IMAD.MOV.U32 R2, RZ, RZ, -0x1 ;  /* 0xffffffffff027424 */ /* 0x000fe200078e00ff */
[----:B------:R0:W-:Y:S01]  /*e960*/  STL [R1+0x80], R19 ;  /* 0x0000801301007387 */ /* 0x0001e20000100800 */
[----:B------:R-:W-:Y:S01]  /*e970*/  IMAD.MOV.U32 R3, RZ, RZ, -0x1 ;  /* 0xffffffffff037424 */ /* 0x000fe200078e00ff */
[----:B------:R-:W-:Y:S02]  /*e980*/  ISETP.GE.U32.AND P1, PT, R19, UR6, PT ;  /* 0x0000000613007c0c */ /* 0x000fe4000bf26070 */
[----:B------:R0:W-:Y:S02]  /*e990*/  STL [R1+0x7c], R22 ;  /* 0x00007c1601007387 */ /* 0x0001e40000100800 */
[----:B------:R-:W-:-:S02]  /*e9a0*/  ISETP.GE.U32.AND.EX P1, PT, R22, UR7, PT, P1 ;  /* 0x0000000716007c0c */ /* 0x000fc4000bf26110 */
[----:B------:R0:W-:Y:S04]  /*e9b0*/  STL [R1+0x84], R4 ;  /* 0x0000840401007387 */ /* 0x0001e80000100800 */
[----:B------:R0:W-:Y:S04]  /*e9c0*/  STL [R1+0x74], R2 ;  /* 0x0000740201007387 */ /* 0x0001e80000100800 */
[----:B------:R0:W-:Y:S03]  /*e9d0*/  STL [R1+0x88], R3 ;  /* 0x0000880301007387 */ /* 0x0001e60000100800 */
[----:B------:R-:W-:Y:S05]  /*e9e0*/  @P1 BRA `(.L_x_298) ;  /* 0x0000000400741947 */ /* 0x000fea0003800000 */
[----:B------:R-:W2:Y:S01]  /*e9f0*/  S2R R14, SR_CTAID.X ;  /* 0x00000000000e7919 */ /* 0x000ea20000002500 */
[----:B------:R-:W3:Y:S01]  /*ea00*/  LDC.64 R8, c[0x0][0x628] ;  /* 0x00018a00ff087b82 */ /* 0x000ee20000000a00 */
[----:B------:R-:W-:Y:S01]  /*ea10*/  ULDC UR6, c[0x0][0x150] ;  /* 0x0000540000067ab9 */ /* 0x000fe20000000800 */
[----:B------:R-:W-:Y:S01]  /*ea20*/  IMAD.MOV.U32 R6, RZ, RZ, R19 ;  /* 0x000000ffff067224 */ /* 0x000fe200078e0013 */
[----:B------:R-:W0:Y:S01]  /*ea30*/  S2R R16, SR_CTAID.Y ;  /* 0x0000000000107919 */ /* 0x000e220000002600 */
[----:B------:R-:W-:-:S04]  /*ea40*/  IMAD.MOV.U32 R7, RZ, RZ, R22 ;  /* 0x000000ffff077224 */ /* 0x000fc800078e0016 */
[----:B------:R-:W0:Y:S08]  /*ea50*/  LDC R17, c[0x0][0x144] ;  /* 0x00005100ff117b82 */ /* 0x000e300000000800 */
[----:B------:R-:W0:Y:S08]  /*ea60*/  LDC R10, c[0x0][0x630] ;  /* 0x00018c00ff0a7b82 */ /* 0x000e300000000800 */
[----:B------:R-:W0:Y:S01]  /*ea70*/  LDC.64 R12, c[0x0][0x620] ;  /* 0x00018800ff0c7b82 */ /* 0x000e220000000a00 */
[----:B---3--:R-:W-:-:S04]  /*ea80*/  ISETP.NE.U32.AND P1, PT, R8, RZ, PT ;  /* 0x000000ff0800720c */ /* 0x008fc80003f25070 */
[----:B------:R-:W-:Y:S02]  /*ea90*/  ISETP.NE.AND.EX P1, PT, R9, RZ, PT, P1 ;  /* 0x000000ff0900720c */ /* 0x000fe40003f25310 */
[----:B--2---:R-:W-:-:S05]  /*eaa0*/  I2FP.F32.U32 R0, R14 ;  /* 0x0000000e00007245 */ /* 0x004fca0000201000 */
[----:B------:R-:W-:-:S04]  /*eab0*/  FMUL R0, R0, UR6 ;  /* 0x0000000600007c20 */ /* 0x000fc80008400000 */
[----:B------:R2:W3:Y:S02]  /*eac0*/  F2I.U32.TRUNC.NTZ R15, R0 ;  /* 0x00000000000f7305 */ /* 0x0004e4000020f000 */
[----:B------:R-:W-:Y:S05]  /*ead0*/  @!P1 BRA `(.L_x_299) ;  /* 0x0000000000289947 */ /* 0x000fea0003800000 */
[----:B--2---:R-:W2:Y:S02]  /*eae0*/  LDC R0, c[0x0][0x634] ;  /* 0x00018d00ff007b82 */ /* 0x004ea40000000800 */
[----:B--2---:R-:W-:-:S05]  /*eaf0*/  IADD3 R7, P1, R19, R0, RZ ;  /* 0x0000000013077210 */ /* 0x004fca0007f3e0ff */
[----:B------:R-:W-:-:S04]  /*eb00*/  IMAD.X R11, RZ, RZ, R22, P1 ;  /* 0x000000ffff0b7224 */ /* 0x000fc800008e0616 */
[----:B0-----:R-:W-:-:S04]  /*eb10*/  IMAD.WIDE.U32 R2, R11, R8, RZ ;  /* 0x000000080b027225 */ /* 0x001fc800078e00ff */
[----:B------:R-:W-:-:S04]  /*eb20*/  IMAD.WIDE.U32 R4, P1, R7, R9, R2 ;  /* 0x0000000907047225 */ /* 0x000fc80007820002 */
[----:B------:R-:W-:-:S04]  /*eb30*/  IMAD.WIDE.U32 R2, R7, R8, RZ ;  /* 0x0000000807027225 */ /* 0x000fc800078e00ff */
[----:B------:R-:W-:Y:S01]  /*eb40*/  IMAD.X R7, RZ, RZ, RZ, P1 ;  /* 0x000000ffff077224 */ /* 0x000fe200008e06ff */
[----:B------:R-:W-:Y:S01]  /*eb50*/  IADD3 RZ, P1, R3, R4, RZ ;  /* 0x0000000403ff7210 */ /* 0x000fe20007f3e0ff */
[----:B------:R-:W-:-:S04]  /*eb60*/  IMAD.MOV.U32 R6, RZ, RZ, R5 ;  /* 0x000000ffff067224 */ /* 0x000fc800078e0005 */
[----:B------:R-:W-:-:S08]  /*eb70*/  IMAD.WIDE.U32.X R6, R11, R9, R6, P1 ;  /* 0x000000090b067225 */ /* 0x000fd000008e0406 */
.L_x_299:
[-CC-:B0-----:R-:W-:Y:S01]  /*eb80*/  SHF.R.U64 R11, R6, R10.reuse, R7.reuse ;  /* 0x0000000a060b7219 */ /* 0x181fe20000001207 */
[----:B------:R-:W0:Y:S01]  /*eb90*/  LDC.64 R20, c[0x0][0x640] ;  /* 0x00019000ff147b82 */ /* 0x000e220000000a00 */
[----:B--2---:R-:W-:Y:S01]  /*eba0*/  SHF.R.U32.HI R0, RZ, R10, R7 ;  /* 0x0000000aff007219 */ /* 0x004fe20000011607 */
[----:B------:R-:W-:Y:S01]  /*ebb0*/  IMAD.MOV.U32 R2, RZ, RZ, R19 ;  /* 0x000000ffff027224 */ /* 0x000fe200078e0013 */
[----:B------:R-:W-:Y:S01]  /*ebc0*/  IADD3 R5, P1, RZ, -R11, RZ ;  /* 0x8000000bff057210 */ /* 0x000fe20007f3e0ff */
[----:B---3--:R-:W-:Y:S01]  /*ebd0*/  IMAD.MOV R15, RZ, RZ, -R15 ;  /* 0x000000ffff0f7224 */ /* 0x008fe200078e0a0f */
[----:B------:R-:W-:Y:S01]  /*ebe0*/  ULDC UR6, c[0x0][0x154] ;  /* 0x0000550000067ab9 */ /* 0x000fe20000000800 */
[----:B------:R-:W-:Y:S02]  /*ebf0*/  IMAD.MOV.U32 R7, RZ, RZ, 0x1 ;  /* 0x00000001ff077424 */ /* 0x000fe400078e00ff */
[----:B------:R-:W2:Y:S01]  /*ec00*/  LDC R4, c[0x0][0x618] ;  /* 0x00018600ff047b82 */ /* 0x000ea20000000800 */
[----:B------:R-:W-:-:S02]  /*ec10*/  IMAD.X R3, RZ, RZ, ~R0, P1 ;  /* 0x000000ffff037224 */ /* 0x000fc400008e0e00 */
[----:B------:R-:W-:Y:S02]  /*ec20*/  IMAD R17, R17, R15, R14 ;  /* 0x0000000f11117224 */ /* 0x000fe400078e020e */
[-C--:B------:R-:W-:Y:S02]  /*ec30*/  IMAD R0, R3, R12.reuse, RZ ;  /* 0x0000000c03007224 */ /* 0x080fe400078e02ff */
[----:B------:R-:W-:Y:S01]  /*ec40*/  IMAD.MOV.U32 R3, RZ, RZ, R22 ;  /* 0x000000ffff037224 */ /* 0x000fe200078e0016 */
[----:B------:R-:W3:Y:S01]  /*ec50*/  LDC R6, c[0x0][0x608] ;  /* 0x00018200ff067b82 */ /* 0x000ee20000000800 */
[----:B------:R-:W-:-:S04]  /*ec60*/  IMAD.WIDE.U32 R2, R5, R12, R2 ;  /* 0x0000000c05027225 */ /* 0x000fc800078e0002 */
[----:B------:R-:W-:-:S03]  /*ec70*/  IMAD R5, R5, R13, R0 ;  /* 0x0000000d05057224 */ /* 0x000fc600078e0200 */
[----:B------:R-:W5:Y:S01]  /*ec80*/  LDC R18, c[0x0][0x658] ;  /* 0x00019600ff127b82 */ /* 0x000f620000000800 */
[----:B------:R-:W-:Y:S01]  /*ec90*/  I2FP.F32.U32 R0, R16 ;  /* 0x0000001000007245 */ /* 0x000fe20000201000 */
[----:B------:R-:W-:Y:S01]  /*eca0*/  IMAD.IADD R3, R3, 0x1, R5 ;  /* 0x0000000103037824 */ /* 0x000fe200078e0205 */
[----:B0-----:R-:W-:Y:S01]  /*ecb0*/  ISETP.NE.U32.AND P1, PT, R20, RZ, PT ;  /* 0x000000ff1400720c */ /* 0x001fe20003f25070 */
[----:B------:R-:W-:Y:S02]  /*ecc0*/  IMAD.MOV.U32 R5, RZ, RZ, -0x1 ;  /* 0xffffffffff057424 */ /* 0x000fe400078e00ff */
[----:B------:R-:W-:Y:S02]  /*ecd0*/  FMUL R0, R0, UR6 ;  /* 0x0000000600007c20 */ /* 0x000fe40008400000 */
[----:B------:R-:W0:Y:S01]  /*ece0*/  LDC R15, c[0x0][0x148] ;  /* 0x00005200ff0f7b82 */ /* 0x000e220000000800 */
[----:B--2---:R-:W-:Y:S01]  /*ecf0*/  SHF.R.U64 R10, R2, R4, R3 ;  /* 0x00000004020a7219 */ /* 0x004fe20000001203 */
[----:B------:R2:W0:Y:S01]  /*ed00*/  F2I.U32.TRUNC.NTZ R13, R0 ;  /* 0x00000000000d7305 */ /* 0x000422000020f000 */
[----:B------:R-:W-:-:S02]  /*ed10*/  ISETP.NE.AND.EX P1, PT, R21, RZ, PT, P1 ;  /* 0x000000ff1500720c */ /* 0x000fc40003f25310 */
[----:B------:R-:W-:-:S03]  /*ed20*/  SHF.R.U32.HI R3, RZ, R4, R3 ;  /* 0x00000004ff037219 */ /* 0x000fc60000011603 */
[----:B------:R-:W0:Y:S01]  /*ed30*/  LDC R14, c[0x0][0x600] ;  /* 0x00018000ff0e7b82 */ /* 0x000e220000000800 */
[-CC-:B---3--:R-:W-:Y:S02]  /*ed40*/  SHF.R.U64 R8, R10, R6.reuse, R3.reuse ;  /* 0x000000060a087219 */ /* 0x188fe40000001203 */
[----:B------:R-:W-:-:S05]  /*ed50*/  SHF.R.U32.HI R3, RZ, R6, R3 ;  /* 0x00000006ff037219 */ /* 0x000fca0000011603 */
[----:B------:R-:W3:Y:S01]  /*ed60*/  LDC R22, c[0x0][0x648] ;  /* 0x00019200ff167b82 */ /* 0x000ee20000000800 */
[-CC-:B-----5:R-:W-:Y:S02]  /*ed70*/  SHF.R.U64 R12, R8, R18.reuse, R3.reuse ;  /* 0x00000012080c7219 */ /* 0x1a0fe40000001203 */
[-C--:B------:R-:W-:Y:S02]  /*ed80*/  SHF.L.U32 R5, R5, R18.reuse, RZ ;  /* 0x0000001205057219 */ /* 0x080fe400000006ff */
[-C--:B------:R-:W-:Y:S01]  /*ed90*/  SHF.R.U32.HI R3, RZ, R18.reuse, R3 ;  /* 0x00000012ff037219 */ /* 0x080fe20000011603 */
[----:B------:R-:W-:Y:S01]  /*eda0*/  IMAD.MOV.U32 R2, RZ, RZ, R12 ;  /* 0x000000ffff027224 */ /* 0x000fe200078e000c */
[----:B------:R-:W-:Y:S01]  /*edb0*/  SHF.L.U32 R18, R7, R18, RZ ;  /* 0x0000001207127219 */ /* 0x000fe200000006ff */
[----:B------:R-:W0:Y:S01]  /*edc0*/  LDC R23, c[0x0][0x638] ;  /* 0x00018e00ff177b82 */ /* 0x000e220000000800 */
[----:B------:R-:W-:-:S07]  /*edd0*/  LOP3.LUT R19, RZ, R5, RZ, 0x33, !PT ;  /* 0x00000005ff137212 */ /* 0x000fce00078e33ff */
[----:B-1--4-:R-:W1:Y:S01]  /*ede0*/  LDC R24, c[0x0][0x610] ;  /* 0x00018400ff187b82 */ /* 0x012e620000000800 */
[----:B--2---:R-:W-:Y:S05]  /*edf0*/  @!P1 BRA `(.L_x_300) ;  /* 0x0000000000289947 */ /* 0x004fea0003800000 */
[----:B------:R-:W2:Y:S02]  /*ee00*/  LDC R7, c[0x0][0x64c] ;  /* 0x00019300ff077b82 */ /* 0x000ea40000000800 */
[----:B--2---:R-:W-:-:S05]  /*ee10*/  IADD3 R7, P1, R12, R7, RZ ;  /* 0x000000070c077210 */ /* 0x004fca0007f3e0ff */
        /* <DEDUP_REMOVED lines=8> */
.L_x_300:
[----:B---3--:R-:W-:Y:S01]  /*eea0*/  SHF.R.U64 R0, R2, R22, R3 ;  /* 0x0000001602007219 */ /* 0x008fe20000001203 */
[----:B0-----:R-:W-:Y:S01]  /*eeb0*/  VIADD R7, R14, 0xffffffff ;  /* 0xffffffff0e077836 */ /* 0x001fe20000000000 */
[----:B------:R-:W-:Y:S01]  /*eec0*/  LOP3.LUT R5, R8, R19, RZ, 0xc0, !PT ;  /* 0x0000001308057212 */ /* 0x000fe200078ec0ff */
[----:B------:R-:W-:Y:S02]  /*eed0*/  IMAD.MOV R13, RZ, RZ, -R13 ;  /* 0x000000ffff0d7224 */ /* 0x000fe400078e0a0d */
[----:B------:R-:W-:Y:S02]  /*eee0*/  IMAD.MOV R3, RZ, RZ, -R0 ;  /* 0x000000ffff037224 */ /* 0x000fe400078e0a00 */
[----:B------:R-:W-:Y:S01]  /*eef0*/  IMAD R2, R18, R0, R5 ;  /* 0x0000000012027224 */ /* 0x000fe200078e0205 */
[----:B------:R-:W-:Y:S01]  /*ef00*/  LOP3.LUT R5, R10, R7, RZ, 0xc0, !PT ;  /* 0x000000070a057212 */ /* 0x000fe200078ec0ff */
[----:B------:R-:W-:Y:S02]  /*ef10*/  @P3 IMAD R17, R15, R13, R16 ;  /* 0x0000000d0f113224 */ /* 0x000fe400078e0210 */
[----:B------:R-:W-:-:S02]  /*ef20*/  IMAD R0, R3, R23, R12 ;  /* 0x0000001703007224 */ /* 0x000fc400078e020c */
[----:B------:R-:W-:Y:S02]  /*ef30*/  IMAD.MOV.U32 R4, RZ, RZ, 0x1 ;  /* 0x00000001ff047424 */ /* 0x000fe400078e00ff */
[----:B-1----:R-:W-:Y:S02]  /*ef40*/  IMAD R2, R2, R24, R17 ;  /* 0x0000001802027224 */ /* 0x002fe400078e0211 */
[----:B------:R-:W-:Y:S01]  /*ef50*/  IMAD R3, R0, R14, R5 ;  /* 0x0000000e00037224 */ /* 0x000fe200078e0205 */
[----:B------:R-:W-:-:S04]  /*ef60*/  PRMT R0, R4, 0x7610, R0 ;  /* 0x0000761004007816 */ /* 0x000fc80000000000 */
[----:B------:R-:W-:Y:S02]  /*ef70*/  SEL R4, R3, R2, !P3 ;  /* 0x0000000203047207 */ /* 0x000fe40005800000 */
[----:B------:R-:W-:-:S03]  /*ef80*/  SEL R2, R2, R3, !P3 ;  /* 0x0000000302027207 */ /* 0x000fc60005800000 */
[----:B------:R2:W-:Y:S04]  /*ef90*/  STL [R1+0x88], R4 ;  /* 0x0000880401007387 */ /* 0x0005e80000100800 */
[----:B------:R2:W-:Y:S04]  /*efa0*/  STL [R1+0x74], R11 ;  /* 0x0000740b01007387 */ /* 0x0005e80000100800 */
[----:B------:R2:W-:Y:S02]  /*efb0*/  STL [R1+0x84], R2 ;  /* 0x0000840201007387 */ /* 0x0005e40000100800 */
.L_x_298:
[----:B------:R-:W-:Y:S01]  /*efc0*/  LOP3.LUT P1, RZ, R0, 0xff, RZ, 0xc0, !PT ;  /* 0x000000ff00ff7812 */ /* 0x000fe2000782c0ff */
[----:B------:R-:W-:-:S12]  /*efd0*/  ULOP3.LUT UR31, UR31, 0x1, URZ, 0x3c, !UPT ;  /* 0x000000011f1f7892 */ /* 0x000fd8000f8e3c3f */
[----:B------:R-:W-:Y:S05]  /*efe0*/  @P1 BRA `(.L_x_301) ;  /* 0xffffff2400c41947 */ /* 0x000fea000383ffff */
[----:B------:R-:W-:Y:S05]  /*eff0*/  EXIT ;  /* 0x000000000000794d */ /* 0x000fea0003800000 */
.L_x_17:
[----:B------:R-:W-:-:S08]  /*f000*/  ISETP.NE.AND P0, PT, RZ, UR6, PT ;  /* 0x00000006ff007c0c */ /* 0x000fd0000bf05270 */
[----:B0123--:R-:W0:-:S00]  /*f010*/  USETMAXREG.DEALLOC.CTAPOOL 0x28 ;  /* 0x00000028000079c8 */ /* 0x00fe0000080e0500 */
[----:B------:R-:W-:Y:S05]  /*f020*/  @P0 EXIT ;  /* 0x000000000000094d */ /* 0x000fea0003800000 */
[----:B0-----:R-:W-:Y:S01]  /*f030*/  LOP3.LUT P0, RZ, R0, 0xff, RZ, 0xc0, !PT ;  /* 0x000000ff00ff7812 */ /* 0x001fe2000780c0ff */
[----:B------:R-:W-:Y:S02]  /*f040*/  IMAD.MOV.U32 R0, RZ, RZ, 0x1 ;  /* 0x00000001ff007424 */ /* 0x000fe400078e00ff */
[----:B------:R-:W-:-:S10]  /*f050*/  IMAD.MOV.U32 R9, RZ, RZ, RZ ;  /* 0x000000ffff097224 */ /* 0x000fd400078e00ff */
[----:B------:R-:W-:Y:S05]  /*f060*/  @!P0 BRA `(.L_x_302) ;  /* 0x0000000c00608947 */ /* 0x000fea0003800000 */
[----:B------:R-:W0:Y:S01]  /*f070*/  S2UR UR8, SR_CgaCtaId ;  /* 0x00000000000879c3 */ /* 0x000e220000008800 */
[----:B------:R-:W-:Y:S01]  /*f080*/  LOP3.LUT P0, RZ, R2, 0x1f, RZ, 0xc0, !PT ;  /* 0x0000001f02ff7812 */ /* 0x000fe2000780c0ff */
[----:B------:R-:W-:Y:S01]  /*f090*/  ULDC UR5, c[0x0][0x658] ;  /* 0x0001960000057ab9 */ /* 0x000fe20000000800 */
[----:B------:R-:W-:Y:S01]  /*f0a0*/  UMOV UR6, 0xffffffff ;  /* 0xffffffff00067882 */ /* 0x000fe20000000000 */
[----:B------:R-:W-:Y:S01]  /*f0b0*/  BSSY B0, `(.L_x_302) ;  /* 0x00000d3000007945 */ /* 0x000fe20003800000 */
[----:B------:R-:W-:Y:S01]  /*f0c0*/  USHF.L.U32 UR6, UR6, UR5, URZ ;  /* 0x0000000506067299 */ /* 0x000fe2000800063f */
[C---:B------:R-:W-:Y:S01]  /*f0d0*/  ISETP.NE.AND P2, PT, R3.reuse, RZ, PT ;  /* 0x000000ff0300720c */ /* 0x040fe20003f45270 */
[----:B------:R-:W-:Y:S01]  /*f0e0*/  IMAD.MOV.U32 R10, RZ, RZ, 0x1 ;  /* 0x00000001ff0a7424 */ /* 0x000fe200078e00ff */
[----:B------:R-:W-:Y:S01]  /*f0f0*/  ISETP.NE.OR P0, PT, R3, RZ, !P0 ;  /* 0x000000ff0300720c */ /* 0x000fe20004705670 */
[----:B------:R-:W-:Y:S01]  /*f100*/  IMAD.MOV.U32 R0, RZ, RZ, 0x1 ;  /* 0x00000001ff007424 */ /* 0x000fe200078e00ff */
[----:B------:R-:W-:Y:S01]  /*f110*/  ULDC UR4, c[0x0][0x600] ;  /* 0x0001800000047ab9 */ /* 0x000fe20000000800 */
[----:B------:R-:W-:Y:S01]  /*f120*/  IMAD.MOV.U32 R9, RZ, RZ, RZ ;  /* 0x000000ffff097224 */ /* 0x000fe200078e00ff */
[----:B------:R-:W-:Y:S01]  /*f130*/  UMOV UR7, 0x1 ;  /* 0x0000000100077882 */ /* 0x000fe20000000000 */
[----:B------:R-:W-:-:S02]  /*f140*/  UIADD3 UR28, UR14, 0x1, URZ ;  /* 0x000000010e1c7890 */ /* 0x000fc4000fffe03f */
[----:B------:R-:W-:Y:S02]  /*f150*/  ULOP3.LUT UR25, UR13, 0x2, URZ, 0xfc, !UPT ;  /* 0x000000020d197892 */ /* 0x000fe4000f8efc3f */
[----:B------:R-:W-:Y:S02]  /*f160*/  UIADD3 UR4, UR4, -0x1, URZ ;  /* 0xffffffff04047890 */ /* 0x000fe4000fffe03f */
[----:B------:R-:W-:Y:S02]  /*f170*/  USHF.L.U32 UR22, UR7, UR5, URZ ;  /* 0x0000000507167299 */ /* 0x000fe4000800063f */
[----:B------:R-:W-:Y:S01]  /*f180*/  ULOP3.LUT UR19, URZ, UR6, URZ, 0x33, !UPT ;  /* 0x000000063f137292 */ /* 0x000fe2000f8e333f */
[----:B------:R-:W-:Y:S01]  /*f190*/  ULDC.64 UR26, c[0x0][0x198] ;  /* 0x00006600001a7ab9 */ /* 0x000fe20000000a00 */
[----:B0-----:R-:W-:-:S10]  /*f1a0*/  IMAD.U32 R8, RZ, RZ, UR8 ;  /* 0x00000008ff087e24 */ /* 0x001fd4000f8e00ff */
.L_x_314:
[----:B------:R-:W-:-:S03]  /*f1b0*/  UMOV UR5, 0xffffffff ;  /* 0xffffffff00057882 */ /* 0x000fc60000000000 */
[----:B01----:R-:W-:Y:S05]  /*f1c0*/  BRA.DIV UR5, `(.L_x_303) ;  /* 0x0000001205107947 */ /* 0x003fea000b800000 */
[----:B------:R-:W-:-:S13]  /*f1d0*/  ELECT P1, URZ, PT ;  /* 0x00000000003f782f */ /* 0x000fda0003820000 */
.L_x_326:
[----:B------:R-:W0:Y:S01]  /*f1e0*/  LDC R2, c[0x0][0x28c] ;  /* 0x0000a300ff027b82 */ /* 0x000e220000000800 */
[----:B------:R-:W-:Y:S01]  /*f1f0*/  BSSY B1, `(.L_x_304) ;  /* 0x000003f000017945 */ /* 0x000fe20003800000 */
[----:B0-----:R-:W-:-:S13]  /*f200*/  ISETP.LT.OR P1, PT, R2, 0x1, !P1 ;  /* 0x000000010200780c */ /* 0x001fda0004f21670 */
[----:B------:R-:W-:Y:S05]  /*f210*/  @P1 BRA `(.L_x_305) ;  /* 0x0000000000f01947 */ /* 0x000fea0003800000 */
[----:B------:R-:W2:Y:S04]  /*f220*/  LDL.LU R4, [R1+0x84] ;  /* 0x0000840001047983 */ /* 0x000ea80000300800 */
[----:B------:R-:W3:Y:S01]  /*f230*/  LDL.LU R3, [R1+0x88] ;  /* 0x0000880001037983 */ /* 0x000ee20000300800 */
[----:B------:R-:W-:Y:S02]  /*f240*/  IMAD.MOV.U32 R13, RZ, RZ, RZ ;  /* 0x000000ffff0d7224 */ /* 0x000fe400078e00ff */
[----:B------:R-:W-:Y:S02]  /*f250*/  IMAD.U32 R14, RZ, RZ, UR28 ;  /* 0x0000001cff0e7e24 */ /* 0x000fe4000f8e00ff */
[----:B------:R-:W-:Y:S02]  /*f260*/  IMAD.MOV.U32 R2, RZ, RZ, R0 ;  /* 0x000000ffff027224 */ /* 0x000fe400078e0000 */
[----:B--2---:R-:W-:-:S02]  /*f270*/  IMAD R8, R4, 0x2, R8 ;  /* 0x0000000204087824 */ /* 0x004fc400078e0208 */
[----:B---3--:R-:W-:Y:S02]  /*f280*/  IMAD.SHL.U32 R7, R3, 0x100, RZ ;  /* 0x0000010003077824 */ /* 0x008fe400078e00ff */
[----:B------:R-:W-:Y:S02]  /*f290*/  IMAD.MOV.U32 R3, RZ, RZ, R9 ;  /* 0x000000ffff037224 */ /* 0x000fe400078e0009 */
[----:B------:R-:W-:-:S07]  /*f2a0*/  IMAD.SHL.U32 R6, R8, 0x20, RZ ;  /* 0x0000002008067824 */ /* 0x000fce00078e00ff */
.L_x_309:
[----:B------:R-:W0:Y:S01]  /*f2b0*/  S2UR UR5, SR_CgaCtaId ;  /* 0x00000000000579c3 */ /* 0x000e220000008800 */
[----:B------:R-:W-:Y:S02]  /*f2c0*/  MOV R5, 0x400 ;  /* 0x0000040000057802 */ /* 0x000fe40000000f00 */
[----:B------:R-:W-:Y:S01]  /*f2d0*/  SHF.L.U32 R4, R2, 0x1f, RZ ;  /* 0x0000001f02047819 */ /* 0x000fe200000006ff */
[----:B0-----:R-:W-:-:S05]  /*f2e0*/  IMAD.U32 R8, RZ, RZ, UR5 ;  /* 0x00000005ff087e24 */ /* 0x001fca000f8e00ff */
[----:B------:R-:W-:Y:S02]  /*f2f0*/  LEA R12, R8, R5, 0x18 ;  /* 0x00000005080c7211 */ /* 0x000fe400078ec0ff */
[----:B------:R-:W0:Y:S03]  /*f300*/  @!P2 LDC R5, c[0x0][0x500] ;  /* 0x00014000ff05ab82 */ /* 0x000e260000000800 */
[----:B------:R-:W-:-:S04]  /*f310*/  IMAD R11, R3, 0x8, R12 ;  /* 0x00000008030b7824 */ /* 0x000fc800078e020c */
[----:B------:R-:W1:Y:S02]  /*f320*/  SYNCS.PHASECHK.TRANS64.TRYWAIT P1, [R11+URZ+0x18], R4 ;  /* 0x000018040b0075a7 */ /* 0x000e64000802017f */
[----:B-1----:R-:W-:Y:S05]  /*f330*/  @!P1 BRA `(.L_x_306) ;  /* 0x0000000c00d49947 */ /* 0x002fea0003800000 */
.L_x_327:
[----:B------:R-:W-:Y:S01]  /*f340*/  UPRMT UR5, UR25, 0x9910, URZ ;  /* 0x0000991019057896 */ /* 0x000fe2000800003f */
[----:B0-----:R0:W-:Y:S03]  /*f350*/  @!P2 SYNCS.ARRIVE.TRANS64 RZ, [R11+URZ], R5 ;  /* 0x000000050bffa9a7 */ /* 0x0011e6000800003f */
[----:B------:R-:W-:-:S06]  /*f360*/  UISETP.NE.AND UP0, UPT, UR5, 0x2, UPT ;  /* 0x000000020500788c */ /* 0x000fcc000bf05270 */
[----:B------:R-:W-:-:S13]  /*f370*/  PLOP3.LUT P1, PT, PT, PT, UP0, 0x80, 0x0 ;  /* 0x000000000000781c */ /* 0x000fda0003f2f008 */
[----:B0-----:R-:W-:Y:S05]  /*f380*/  @P1 BRA `(.L_x_307) ;  /* 0x0000000000041947 */ /* 0x001fea0003800000 */
[----:B------:R-:W-:Y:S01]  /*f390*/  BPT.TRAP 0x1 ;  /* 0x000000040000795c */ /* 0x000fe20000300000 */
.L_x_307:
[----:B------:R-:W-:Y:S05]  /*f3a0*/  @P0 BRA `(.L_x_308) ;  /* 0x0000000000040947 */ /* 0x000fea0003800000 */
[----:B------:R-:W-:Y:S01]  /*f3b0*/  BPT.TRAP 0x1 ;  /* 0x000000040000795c */ /* 0x000fe20000300000 */
.L_x_308:
[----:B------:R-:W2:Y:S01]  /*f3c0*/  LDL R5, [R1+0x74] ;  /* 0x0000740001057983 */ /* 0x000ea20000100800 */
[----:B-1----:R-:W-:Y:S01]  /*f3d0*/  IMAD R4, R3, 0x2, R8 ;  /* 0x0000000203047824 */ /* 0x002fe200078e0208 */
[----:B------:R-:W-:Y:S01]  /*f3e0*/  R2UR UR9, R11 ;  /* 0x000000000b0972ca */ /* 0x000fe200000e0000 */
[----:B------:R-:W-:Y:S01]  /*f3f0*/  VIADD R14, R14, 0xffffffff ;  /* 0xffffffff0e0e7836 */ /* 0x000fe20000000000 */
[----:B------:R-:W-:Y:S01]  /*f400*/  UIADD3 UR6, UP0, UR26, 0xf0, URZ ;  /* 0x000000f01a067890 */ /* 0x000fe2000ff1e03f */
[--C-:B------:R-:W-:Y:S01]  /*f410*/  IMAD.U32 R4, R4, 0x800, R12.reuse ;  /* 0x0000080004047824 */ /* 0x100fe200078e000c */
[----:B------:R-:W-:Y:S01]  /*f420*/  R2UR UR11, R6 ;  /* 0x00000000060b72ca */ /* 0x000fe200000e0000 */
[----:B------:R-:W-:Y:S01]  /*f430*/  IMAD R12, R3, 0x4000, R12 ;  /* 0x00004000030c7824 */ /* 0x000fe200078e020c */
[----:B------:R-:W-:Y:S01]  /*f440*/  R2UR UR10, R13 ;  /* 0x000000000d0a72ca */ /* 0x000fe200000e0000 */
[----:B------:R-:W-:Y:S01]  /*f450*/  UIADD3 UR30, UP1, UR26, 0x1f0, URZ ;  /* 0x000001f01a1e7890 */ /* 0x000fe2000ff3e03f */
[----:B------:R-:W-:Y:S01]  /*f460*/  R2UR UR5, R4 ;  /* 0x00000000040572ca */ /* 0x000fe200000e0000 */
[----:B------:R-:W-:Y:S01]  /*f470*/  UIADD3.X UR7, URZ, UR27, URZ, UP0, !UPT ;  /* 0x0000001b3f077290 */ /* 0x000fe200087fe43f */
[----:B------:R-:W-:Y:S01]  /*f480*/  R2UR UR8, R12 ;  /* 0x000000000c0872ca */ /* 0x000fe200000e0000 */
[----:B------:R-:W-:Y:S01]  /*f490*/  VIADD R3, R3, 0x1 ;  /* 0x0000000103037836 */ /* 0x000fe20000000000 */
[----:B------:R-:W-:Y:S01]  /*f4a0*/  R2UR UR23, R7 ;  /* 0x00000000071772ca */ /* 0x000fe200000e0000 */
[----:B------:R-:W-:Y:S01]  /*f4b0*/  UIADD3.X UR31, URZ, UR27, URZ, UP1, !UPT ;  /* 0x0000001b3f1f7290 */ /* 0x000fe20008ffe43f */
[----:B------:R-:W-:Y:S01]  /*f4c0*/  ISETP.GT.AND P4, PT, R14, 0x1, PT ;  /* 0x000000010e00780c */ /* 0x000fe20003f84270 */
[----:B------:R-:W-:Y:S01]  /*f4d0*/  UMOV UR24, 0x30000 ;  /* 0x0003000000187882 */ /* 0x000fe20000000000 */
[----:B------:R-:W-:Y:S01]  /*f4e0*/  UMOV UR16, 0x0 ;  /* 0x0000000000107882 */ /* 0x000fe20000000000 */
[----:B------:R-:W-:Y:S01]  /*f4f0*/  UMOV UR17, 0x10000000 ;  /* 0x1000000000117882 */ /* 0x000fe20000000000 */
[----:B------:R-:W-:Y:S01]  /*f500*/  ISETP.NE.AND P1, PT, R3, 0x3, PT ;  /* 0x000000030300780c */ /* 0x000fe20003f25270 */
[----:B------:R-:W-:-:S02]  /*f510*/  VIADD R13, R13, 0x40 ;  /* 0x000000400d0d7836 */ /* 0x000fc40000000000 */
[----:B------:R-:W-:Y:S01]  /*f520*/  UIADD3 UR5, UR5, 0x100, URZ ;  /* 0x0000010005057890 */ /* 0x000fe2000fffe03f */
[----:B------:R-:W-:Y:S01]  /*f530*/  SEL R3, R3, RZ, P1 ;  /* 0x000000ff03037207 */ /* 0x000fe20000800000 */
[----:B------:R-:W-:-:S05]  /*f540*/  UIADD3 UR18, UR8, 0x3100, URZ ;  /* 0x0000310008127890 */ /* 0x000fca000fffe03f */
[----:B------:R-:W-:Y:S01]  /*f550*/  UMOV UR8, UR5 ;  /* 0x0000000500087c82 */ /* 0x000fe20008000000 */
[----:B--2---:R-:W-:Y:S02]  /*f560*/  R2UR UR12, R5 ;  /* 0x00000000050c72ca */ /* 0x004fe400000e0000 */
[----:B------:R-:W-:-:S04]  /*f570*/  SEL R5, RZ, 0x1, P1 ;  /* 0x00000001ff057807 */ /* 0x000fc80000800000 */
[----:B------:R-:W-:-:S07]  /*f580*/  LOP3.LUT R2, R2, R5, RZ, 0x3c, !PT ;  /* 0x0000000502027212 */ /* 0x000fce00078e3cff */
[----:B------:R0:W-:Y:S02]  /*f590*/  UTMALDG.3D.MULTICAST [UR8], [UR6], UR24, desc[UR16] ;  /* 0x00001008060073b4 */ /* 0x0001e40008011818 */
[----:B0-----:R-:W-:Y:S01]  /*f5a0*/  UMOV UR8, UR18 ;  /* 0x0000001200087c82 */ /* 0x001fe20008000000 */
[----:B------:R-:W-:Y:S02]  /*f5b0*/  UMOV UR11, UR23 ;  /* 0x00000017000b7c82 */ /* 0x000fe40008000000 */
[----:B------:R0:W-:Y:S02]  /*f5c0*/  UTMALDG.3D [UR8], [UR30], desc[UR16] ;  /* 0x000010081e0075b4 */ /* 0x0001e40008011000 */
[----:B0-----:R-:W-:Y:S05]  /*f5d0*/  @P4 BRA `(.L_x_309) ;  /* 0xfffffffc00344947 */ /* 0x001fea000383ffff */
.L_x_305:
[----:B------:R-:W-:Y:S05]  /*f5e0*/  BSYNC B1 ;  /* 0x0000000000017941 */ /* 0x000fea0003800000 */
.L_x_304:
[----:B------:R-:W2:Y:S01]  /*f5f0*/  LDL.LU R16, [R1+0x7c] ;  /* 0x00007c0001107983 */ /* 0x000ea20000300800 */
[----:B------:R-:W-:Y:S01]  /*f600*/  LOP3.LUT P5, RZ, R10, 0xff, RZ, 0xc0, !PT ;  /* 0x000000ff0aff7812 */ /* 0x000fe200078ac0ff */
[----:B------:R-:W-:Y:S01]  /*f610*/  VIADD R4, R9, UR14 ;  /* 0x0000000e09047c36 */ /* 0x000fe20008000000 */
[----:B------:R-:W-:Y:S01]  /*f620*/  UISETP.GE.U32.AND UP0, UPT, UR14, 0x3, UPT ;  /* 0x000000030e00788c */ /* 0x000fe2000bf06070 */
[----:B------:R-:W3:Y:S01]  /*f630*/  LDL.LU R15, [R1+0x80] ;  /* 0x00008000010f7983 */ /* 0x000ee20000300800 */
[----:B------:R-:W-:Y:S01]  /*f640*/  IMAD.U32 R6, RZ, RZ, UR14 ;  /* 0x0000000eff067e24 */ /* 0x000fe2000f8e00ff */
[----:B------:R-:W-:Y:S01]  /*f650*/  ULDC.64 UR6, c[0x0][0x650] ;  /* 0x0001940000067ab9 */ /* 0x000fe20000000a00 */
[----:B------:R-:W-:Y:S01]  /*f660*/  ISETP.GT.U32.AND P1, PT, R4, 0x2, PT ;  /* 0x000000020400780c */ /* 0x000fe20003f24070 */
[----:B------:R-:W-:Y:S01]  /*f670*/  BSSY B1, `(.L_x_310) ;  /* 0x0000074000017945 */ /* 0x000fe20003800000 */
[----:B------:R-:W-:Y:S02]  /*f680*/  PLOP3.LUT P4, PT, PT, PT, UP0, 0x80, 0x0 ;  /* 0x000000000000781c */ /* 0x000fe40003f8f008 */
[----:B------:R-:W-:-:S02]  /*f690*/  ISETP.LT.U32.AND P1, PT, R6, 0x3, P1 ;  /* 0x000000030600780c */ /* 0x000fc40000f21070 */
[----:B------:R-:W-:Y:S01]  /*f6a0*/  PRMT R10, RZ, 0x7610, R10 ;  /* 0x00007610ff0a7816 */ /* 0x000fe2000000000a */
[----:B------:R-:W0:Y:S01]  /*f6b0*/  @P5 S2R R8, SR_CgaCtaId ;  /* 0x0000000000085919 */ /* 0x000e220000008800 */
[----:B------:R-:W-:-:S04]  /*f6c0*/  @P5 MOV R3, 0x400 ;  /* 0x0000040000035802 */ /* 0x000fc80000000f00 */
[----:B0-----:R-:W-:Y:S01]  /*f6d0*/  @P5 LEA R5, R8, R3, 0x18 ;  /* 0x0000000308055211 */ /* 0x001fe200078ec0ff */
[----:B------:R-:W-:-:S03]  /*f6e0*/  IMAD.WIDE.U32 R2, R4, -0x55555555, RZ ;  /* 0xaaaaaaab04027825 */ /* 0x000fc600078e00ff */
[----:B------:R0:W-:Y:S01]  /*f6f0*/  @P5 SYNCS.ARRIVE.TRANS64.A1T0 RZ, [R5+URZ+0x68], RZ ;  /* 0x000068ff05ff59a7 */ /* 0x0001e2000810003f */
[----:B------:R-:W-:Y:S02]  /*f700*/  PRMT R2, RZ, 0x7610, R2 ;  /* 0x00007610ff027816 */ /* 0x000fe40000000002 */
[----:B0-----:R-:W-:Y:S02]  /*f710*/  SHF.R.U32.HI R5, RZ, 0x1, R3 ;  /* 0x00000001ff057819 */ /* 0x001fe40000011603 */
[----:B------:R-:W-:-:S03]  /*f720*/  SEL R3, RZ, 0x1, !P1 ;  /* 0x00000001ff037807 */ /* 0x000fc60004800000 */
[----:B------:R-:W-:Y:S01]  /*f730*/  IMAD R9, R5, -0x3, R4 ;  /* 0xfffffffd05097824 */ /* 0x000fe200078e0204 */
[----:B------:R-:W-:Y:S01]  /*f740*/  LOP3.LUT R0, R0, R3, RZ, 0x3c, !PT ;  /* 0x0000000300007212 */ /* 0x000fe200078e3cff */
[----:B------:R-:W-:Y:S02]  /*f750*/  IMAD.MOV.U32 R4, RZ, RZ, -0x1 ;  /* 0xffffffffff047424 */ /* 0x000fe400078e00ff */
[----:B------:R-:W-:Y:S01]  /*f760*/  IMAD.MOV.U32 R3, RZ, RZ, -0x1 ;  /* 0xffffffffff037424 */ /* 0x000fe200078e00ff */
[----:B------:R-:W-:Y:S01]  /*f770*/  @P4 LOP3.LUT R0, R0, 0x1, R5, 0x78, !PT ;  /* 0x0000000100004812 */ /* 0x000fe200078e7805 */
[----:B------:R-:W-:Y:S01]  /*f780*/  IMAD.MOV.U32 R5, RZ, RZ, -0x1 ;  /* 0xffffffffff057424 */ /* 0x000fe200078e00ff */
[----:B---3--:R-:W-:-:S04]  /*f790*/  IADD3 R15, P5, R15, UR20, RZ ;  /* 0x000000140f0f7c10 */ /* 0x008fc8000ffbe0ff */
[----:B--2---:R-:W-:Y:S01]  /*f7a0*/  IADD3.X R16, R16, UR15, RZ, P5, !PT ;  /* 0x0000000f10107c10 */ /* 0x004fe2000affe4ff */
[----:B------:R0:W-:Y:S01]  /*f7b0*/  STL [R1+0x80], R15 ;  /* 0x0000800f01007387 */ /* 0x0001e20000100800 */
[----:B------:R-:W-:-:S03]  /*f7c0*/  ISETP.GE.U32.AND P1, PT, R15, UR6, PT ;  /* 0x000000060f007c0c */ /* 0x000fc6000bf26070 */
[----:B------:R0:W-:Y:S01]  /*f7d0*/  STL [R1+0x7c], R16 ;  /* 0x00007c1001007387 */ /* 0x0001e20000100800 */
[----:B------:R-:W-:-:S03]  /*f7e0*/  ISETP.GE.U32.AND.EX P1, PT, R16, UR7, PT, P1 ;  /* 0x0000000710007c0c */ /* 0x000fc6000bf26110 */
[----:B------:R0:W-:Y:S04]  /*f7f0*/  STL [R1+0x84], R5 ;  /* 0x0000840501007387 */ /* 0x0001e80000100800 */
[----:B------:R0:W-:Y:S04]  /*f800*/  STL [R1+0x88], R4 ;  /* 0x0000880401007387 */ /* 0x0001e80000100800 */
[----:B------:R0:W-:Y:S02]  /*f810*/  STL [R1+0x74], R3 ;  /* 0x0000740301007387 */ /* 0x0001e40000100800 */
[----:B------:R-:W-:Y:S05]  /*f820*/  @P1 BRA `(.L_x_311) ;  /* 0x0000000400601947 */ /* 0x000fea0003800000 */
[----:B------:R-:W-:Y:S01]  /*f830*/  ULDC.64 UR6, c[0x0][0x628] ;  /* 0x00018a0000067ab9 */ /* 0x000fe20000000a00 */
[----:B------:R-:W1:Y:S01]  /*f840*/  S2R R12, SR_CTAID.X ;  /* 0x00000000000c7919 */ /* 0x000e620000002500 */
[----:B------:R-:W-:Y:S01]  /*f850*/  ISETP.NE.U32.AND P1, PT, RZ, UR6, PT ;  /* 0x00000006ff007c0c */ /* 0x000fe2000bf25070 */
[----:B------:R-:W-:Y:S01]  /*f860*/  ULDC UR8, c[0x0][0x630] ;  /* 0x00018c0000087ab9 */ /* 0x000fe20000000800 */
[----:B------:R-:W-:Y:S01]  /*f870*/  IMAD.MOV.U32 R2, RZ, RZ, R15 ;  /* 0x000000ffff027224 */ /* 0x000fe200078e000f */
[----:B------:R-:W2:Y:S01]  /*f880*/  S2R R11, SR_CTAID.Y ;  /* 0x00000000000b7919 */ /* 0x000ea20000002600 */
[----:B------:R-:W-:Y:S01]  /*f890*/  ISETP.NE.AND.EX P1, PT, RZ, UR7, PT, P1 ;  /* 0x00000007ff007c0c */ /* 0x000fe2000bf25310 */
[----:B0-----:R-:W-:-:S12]  /*f8a0*/  IMAD.MOV.U32 R3, RZ, RZ, R16 ;  /* 0x000000ffff037224 */ /* 0x001fd800078e0010 */
[----:B------:R-:W-:Y:S05]  /*f8b0*/  @!P1 BRA `(.L_x_312) ;  /* 0x0000000000289947 */ /* 0x000fea0003800000 */
[----:B------:R-:W-:Y:S02]  /*f8c0*/  ULDC UR5, c[0x0][0x634] ;  /* 0x00018d0000057ab9 */ /* 0x000fe40000000800 */
[----:B------:R-:W-:-:S05]  /*f8d0*/  IADD3 R7, P1, R15, UR5, RZ ;  /* 0x000000050f077c10 */ /* 0x000fca000ff3e0ff */
[----:B------:R-:W-:-:S04]  /*f8e0*/  IMAD.X R13, RZ, RZ, R16, P1 ;  /* 0x000000ffff0d7224 */ /* 0x000fc800008e0610 */
[----:B------:R-:W-:-:S04]  /*f8f0*/  IMAD.WIDE.U32 R4, R13, UR6, RZ ;  /* 0x000000060d047c25 */ /* 0x000fc8000f8e00ff */
[----:B------:R-:W-:-:S04]  /*f900*/  IMAD.WIDE.U32 R4, P1, R7, UR7, R4 ;  /* 0x0000000707047c25 */ /* 0x000fc8000f820004 */
[----:B------:R-:W-:-:S04]  /*f910*/  IMAD.WIDE.U32 R6, R7, UR6, RZ ;  /* 0x0000000607067c25 */ /* 0x000fc8000f8e00ff */
[----:B------:R-:W-:Y:S01]  /*f920*/  IMAD.X R3, RZ, RZ, RZ, P1 ;  /* 0x000000ffff037224 */ /* 0x000fe200008e06ff */
[----:B------:R-:W-:Y:S01]  /*f930*/  IADD3 RZ, P1, R7, R4, RZ ;  /* 0x0000000407ff7210 */ /* 0x000fe20007f3e0ff */
[----:B------:R-:W-:-:S04]  /*f940*/  IMAD.MOV.U32 R2, RZ, RZ, R5 ;  /* 0x000000ffff027224 */ /* 0x000fc800078e0005 */
[----:B------:R-:W-:-:S08]  /*f950*/  IMAD.WIDE.U32.X R2, R13, UR7, R2, P1 ;  /* 0x000000070d027c25 */ /* 0x000fd000088e0402 */
.L_x_312:
[--C-:B------:R-:W-:Y:S01]  /*f960*/  SHF.R.U64 R6, R2, UR8, R3.reuse ;  /* 0x0000000802067c19 */ /* 0x100fe20008001203 */
[----:B------:R-:W-:Y:S01]  /*f970*/  ULDC.64 UR6, c[0x0][0x620] ;  /* 0x0001880000067ab9 */ /* 0x000fe20000000a00 */
[----:B------:R-:W-:Y:S01]  /*f980*/  SHF.R.U32.HI R2, RZ, UR8, R3 ;  /* 0x00000008ff027c19 */ /* 0x000fe20008011603 */
[----:B------:R-:W-:Y:S01]  /*f990*/  IMAD.MOV.U32 R3, RZ, RZ, R16 ;  /* 0x000000ffff037224 */ /* 0x000fe200078e0010 */
[----:B------:R-:W-:Y:S01]  /*f9a0*/  IADD3 R5, P1, RZ, -R6, RZ ;  /* 0x80000006ff057210 */ /* 0x000fe20007f3e0ff */
[----:B------:R-:W-:Y:S01]  /*f9b0*/  ULDC UR5, c[0x0][0x150] ;  /* 0x0000540000057ab9 */ /* 0x000fe20000000800 */
[----:B-1----:R-:W-:Y:S01]  /*f9c0*/  I2FP.F32.U32 R7, R12 ;  /* 0x0000000c00077245 */ /* 0x002fe20000201000 */
[----:B------:R-:W0:Y:S01]  /*f9d0*/  LDC R17, c[0x0][0x144] ;  /* 0x00005100ff117b82 */ /* 0x000e220000000800 */
[----:B------:R-:W-:Y:S01]  /*f9e0*/  ULDC.64 UR8, c[0x0][0x640] ;  /* 0x0001900000087ab9 */ /* 0x000fe20000000a00 */
[----:B------:R-:W-:Y:S01]  /*f9f0*/  IMAD.X R2, RZ, RZ, ~R2, P1 ;  /* 0x000000ffff027224 */ /* 0x000fe200008e0e02 */
[----:B------:R-:W-:-:S03]  /*fa00*/  ISETP.NE.U32.AND P1, PT, RZ, UR8, PT ;  /* 0x00000008ff007c0c */ /* 0x000fc6000bf25070 */
[----:B------:R-:W-:Y:S01]  /*fa10*/  IMAD R4, R2, UR6, RZ ;  /* 0x0000000602047c24 */ /* 0x000fe2000f8e02ff */
[----:B------:R-:W-:Y:S01]  /*fa20*/  ISETP.NE.AND.EX P1, PT, RZ, UR9, PT, P1 ;  /* 0x00000009ff007c0c */ /* 0x000fe2000bf25310 */
[----:B------:R-:W-:Y:S01]  /*fa30*/  IMAD.MOV.U32 R2, RZ, RZ, R15 ;  /* 0x000000ffff027224 */ /* 0x000fe200078e000f */
[----:B------:R-:W1:Y:S03]  /*fa40*/  LDC R14, c[0x0][0x148] ;  /* 0x00005200ff0e7b82 */ /* 0x000e660000000800 */
[----:B------:R-:W-:Y:S01]  /*fa50*/  IMAD.WIDE.U32 R2, R5, UR6, R2 ;  /* 0x0000000605027c25 */ /* 0x000fe2000f8e0002 */
[----:B------:R-:W-:-:S03]  /*fa60*/  ULDC UR6, c[0x0][0x154] ;  /* 0x0000550000067ab9 */ /* 0x000fc60000000800 */
[----:B------:R-:W-:Y:S02]  /*fa70*/  IMAD R5, R5, UR7, R4 ;  /* 0x0000000705057c24 */ /* 0x000fe4000f8e0204 */
[----:B------:R-:W-:Y:S01]  /*fa80*/  FMUL R4, R7, UR5 ;  /* 0x0000000507047c20 */ /* 0x000fe20008400000 */
[----:B------:R-:W-:Y:S01]  /*fa90*/  ULDC UR5, c[0x0][0x618] ;  /* 0x0001860000057ab9 */ /* 0x000fe20000000800 */
[----:B------:R-:W-:Y:S01]  /*faa0*/  ULDC UR7, c[0x0][0x608] ;  /* 0x0001820000077ab9 */ /* 0x000fe20000000800 */
[----:B------:R-:W-:-:S03]  /*fab0*/  IMAD.IADD R3, R3, 0x1, R5 ;  /* 0x0000000103037824 */ /* 0x000fc600078e0205 */
[----:B------:R-:W3:Y:S02]  /*fac0*/  F2I.U32.TRUNC.NTZ R4, R4 ;  /* 0x0000000400047305 */ /* 0x000ee4000020f000 */
[----:B------:R-:W-:Y:S02]  /*fad0*/  SHF.R.U64 R7, R2, UR5, R3 ;  /* 0x0000000502077c19 */ /* 0x000fe40008001203 */
[----:B--2---:R-:W-:-:S05]  /*fae0*/  I2FP.F32.U32 R2, R11 ;  /* 0x0000000b00027245 */ /* 0x004fca0000201000 */
[----:B------:R-:W-:Y:S01]  /*faf0*/  FMUL R5, R2, UR6 ;  /* 0x0000000602057c20 */ /* 0x000fe20008400000 */
[----:B------:R-:W-:Y:S01]  /*fb00*/  SHF.R.U32.HI R2, RZ, UR5, R3 ;  /* 0x00000005ff027c19 */ /* 0x000fe20008011603 */
[----:B------:R-:W-:Y:S02]  /*fb10*/  ULDC UR5, c[0x0][0x658] ;  /* 0x0001960000057ab9 */ /* 0x000fe40000000800 */
[----:B------:R2:W4:Y:S01]  /*fb20*/  F2I.U32.TRUNC.NTZ R18, R5 ;  /* 0x0000000500127305 */ /* 0x000522000020f000 */
[----:B------:R-:W-:Y:S01]  /*fb30*/  SHF.R.U64 R16, R7, UR7, R2 ;  /* 0x0000000707107c19 */ /* 0x000fe20008001202 */
[----:B---3--:R-:W-:Y:S01]  /*fb40*/  IMAD.MOV R4, RZ, RZ, -R4 ;  /* 0x000000ffff047224 */ /* 0x008fe200078e0a04 */
[----:B------:R-:W-:-:S03]  /*fb50*/  SHF.R.U32.HI R3, RZ, UR7, R2 ;  /* 0x00000007ff037c19 */ /* 0x000fc60008011602 */
[----:B0-----:R-:W-:Y:S01]  /*fb60*/  IMAD R12, R17, R4, R12 ;  /* 0x00000004110c7224 */ /* 0x001fe200078e020c */
[--C-:B------:R-:W-:Y:S02]  /*fb70*/  SHF.R.U64 R13, R16, UR5, R3.reuse ;  /* 0x00000005100d7c19 */ /* 0x100fe40008001203 */
[----:B------:R-:W-:-:S03]  /*fb80*/  SHF.R.U32.HI R15, RZ, UR5, R3 ;  /* 0x00000005ff0f7c19 */ /* 0x000fc60008011603 */
[----:B------:R-:W-:Y:S02]  /*fb90*/  IMAD.MOV.U32 R2, RZ, RZ, R13 ;  /* 0x000000ffff027224 */ /* 0x000fe400078e000d */
[----:B------:R-:W-:Y:S01]  /*fba0*/  IMAD.MOV.U32 R3, RZ, RZ, R15 ;  /* 0x000000ffff037224 */ /* 0x000fe200078e000f */
[----:B-12-4-:R-:W-:Y:S06]  /*fbb0*/  @!P1 BRA `(.L_x_313) ;  /* 0x0000000000289947 */ /* 0x016fec0003800000 */
[----:B------:R-:W-:Y:S02]  /*fbc0*/  ULDC UR5, c[0x0][0x64c] ;  /* 0x0001930000057ab9 */ /* 0x000fe40000000800 */
[----:B------:R-:W-:-:S05]  /*fbd0*/  IADD3 R3, P1, R13, UR5, RZ ;  /* 0x000000050d037c10 */ /* 0x000fca000ff3e0ff */
[----:B------:R-:W-:-:S04]  /*fbe0*/  IMAD.X R15, RZ, RZ, R15, P1 ;  /* 0x000000ffff0f7224 */ /* 0x000fc800008e060f */
[----:B------:R-:W-:-:S04]  /*fbf0*/  IMAD.WIDE.U32 R4, R15, UR8, RZ ;  /* 0x000000080f047c25 */ /* 0x000fc8000f8e00ff */
[----:B------:R-:W-:-:S04]  /*fc00*/  IMAD.WIDE.U32 R4, P1, R3, UR9, R4 ;  /* 0x0000000903047c25 */ /* 0x000fc8000f820004 */
[----:B------:R-:W-:-:S04]  /*fc10*/  IMAD.WIDE.U32 R2, R3, UR8, RZ ;  /* 0x0000000803027c25 */ /* 0x000fc8000f8e00ff */
[----:B------:R-:W-:Y:S01]  /*fc20*/  IMAD.MOV.U32 R2, RZ, RZ, R5 ;  /* 0x000000ffff027224 */ /* 0x000fe200078e0005 */
[----:B------:R-:W-:Y:S01]  /*fc30*/  IADD3 RZ, P4, R3, R4, RZ ;  /* 0x0000000403ff7210 */ /* 0x000fe20007f9e0ff */
[----:B------:R-:W-:-:S04]  /*fc40*/  IMAD.X R3, RZ, RZ, RZ, P1 ;  /* 0x000000ffff037224 */ /* 0x000fc800008e06ff */
[----:B------:R-:W-:-:S08]  /*fc50*/  IMAD.WIDE.U32.X R2, R15, UR9, R2, P4 ;  /* 0x000000090f027c25 */ /* 0x000fd0000a0e0402 */
.L_x_313:
[----:B------:R-:W-:Y:S01]  /*fc60*/  ULDC UR5, c[0x0][0x648] ;  /* 0x0001920000057ab9 */ /* 0x000fe20000000800 */
[----:B------:R-:W-:Y:S01]  /*fc70*/  IMAD.MOV R18, RZ, RZ, -R18 ;  /* 0x000000ffff127224 */ /* 0x000fe200078e0a12 */
[----:B------:R-:W-:Y:S01]  /*fc80*/  SHF.R.U64 R3, R2, UR5, R3 ;  /* 0x0000000502037c19 */ /* 0x000fe20008001203 */
[----:B------:R-:W-:Y:S01]  /*fc90*/  ULDC UR5, c[0x0][0x638] ;  /* 0x00018e0000057ab9 */ /* 0x000fe20000000800 */
[----:B------:R-:W-:Y:S01]  /*fca0*/  LOP3.LUT R2, R16, UR19, RZ, 0xc0, !PT ;  /* 0x0000001310027c12 */ /* 0x000fe2000f8ec0ff */
[----:B------:R-:W-:Y:S01]  /*fcb0*/  @P3 IMAD R12, R14, R18, R11 ;  /* 0x000000120e0c3224 */ /* 0x000fe200078e020b */
[----:B------:R-:W-:Y:S01]  /*fcc0*/  ULDC UR6, c[0x0][0x610] ;  /* 0x0001840000067ab9 */ /* 0x000fe20000000800 */
[----:B------:R-:W-:Y:S02]  /*fcd0*/  IMAD.MOV R4, RZ, RZ, -R3 ;  /* 0x000000ffff047224 */ /* 0x000fe400078e0a03 */
[----:B------:R-:W-:Y:S01]  /*fce0*/  IMAD R3, R3, UR22, R2 ;  /* 0x0000001603037c24 */ /* 0x000fe2000f8e0202 */
[----:B------:R-:W-:Y:S01]  /*fcf0*/  LOP3.LUT R2, R7, UR4, RZ, 0xc0, !PT ;  /* 0x0000000407027c12 */ /* 0x000fe2000f8ec0ff */
[----:B------:R-:W-:Y:S01]  /*fd00*/  IMAD R13, R4, UR5, R13 ;  /* 0x00000005040d7c24 */ /* 0x000fe2000f8e020d */
[----:B------:R-:W-:Y:S01]  /*fd10*/  ULDC UR5, c[0x0][0x600] ;  /* 0x0001800000057ab9 */ /* 0x000fe20000000800 */
[----:B------:R-:W-:-:S02]  /*fd20*/  IMAD.MOV.U32 R5, RZ, RZ, 0x1 ;  /* 0x00000001ff057424 */ /* 0x000fc400078e00ff */
[----:B------:R-:W-:Y:S02]  /*fd30*/  IMAD R3, R3, UR6, R12 ;  /* 0x0000000603037c24 */ /* 0x000fe4000f8e020c */
[--C-:B------:R-:W-:Y:S01]  /*fd40*/  IMAD R4, R13, UR5, R2.reuse ;  /* 0x000000050d047c24 */ /* 0x100fe2000f8e0202 */
[----:B------:R-:W-:-:S04]  /*fd50*/  PRMT R2, R5, 0x7610, R2 ;  /* 0x0000761005027816 */ /* 0x000fc80000000002 */
[----:B------:R-:W-:Y:S02]  /*fd60*/  SEL R5, R4, R3, !P3 ;  /* 0x0000000304057207 */ /* 0x000fe40005800000 */
[----:B------:R-:W-:-:S03]  /*fd70*/  SEL R3, R3, R4, !P3 ;  /* 0x0000000403037207 */ /* 0x000fc60005800000 */
[----:B------:R1:W-:Y:S04]  /*fd80*/  STL [R1+0x88], R5 ;  /* 0x0000880501007387 */ /* 0x0003e80000100800 */
[----:B------:R1:W-:Y:S04]  /*fd90*/  STL [R1+0x74], R6 ;  /* 0x0000740601007387 */ /* 0x0003e80000100800 */
[----:B------:R1:W-:Y:S02]  /*fda0*/  STL [R1+0x84], R3 ;  /* 0x0000840301007387 */ /* 0x0003e40000100800 */
.L_x_311:
[----:B------:R-:W-:Y:S05]  /*fdb0*/  BSYNC B1 ;  /* 0x0000000000017941 */ /* 0x000fea0003800000 */
.L_x_310:
[----:B------:R-:W-:-:S13]  /*fdc0*/  LOP3.LUT P1, RZ, R2, 0xff, RZ, 0xc0, !PT ;  /* 0x000000ff02ff7812 */ /* 0x000fda000782c0ff */
[----:B------:R-:W-:Y:S05]  /*fdd0*/  @P1 BRA `(.L_x_314) ;  /* 0xfffffff000f41947 */ /* 0x000fea000383ffff */
[----:B------:R-:W-:Y:S05]  /*fde0*/  BSYNC B0 ;  /* 0x0000000000007941 */ /* 0x000fea0003800000 */
.L_x_302:
[----:B------:R-:W-:-:S03]  /*fdf0*/  UMOV UR5, 0xffffffff ;  /* 0xffffffff00057882 */ /* 0x000fc60000000000 */
[----:B------:R-:W-:Y:S05]  /*fe00*/  BRA.DIV UR5, `(.L_x_315) ;  /* 0x0000000605347947 */ /* 0x000fea000b800000 */
[----:B------:R-:W-:-:S13]  /*fe10*/  ELECT P0, URZ, PT ;  /* 0x00000000003f782f */ /* 0x000fda0003800000 */
.L_x_330:
[----:B------:R-:W-:Y:S04]  /*fe20*/  BSSY B0, `(.L_x_316) ;  /* 0x0000023000007945 */ /* 0x000fe80003800000 */
[----:B------:R-:W-:Y:S05]  /*fe30*/  @!P0 BRA `(.L_x_317) ;  /* 0x0000000000848947 */ /* 0x000fea0003800000 */
[----:B------:R-:W-:-:S04]  /*fe40*/  ULOP3.LUT UR5, UR13, 0x2, URZ, 0xfc, !UPT ;  /* 0x000000020d057892 */ /* 0x000fc8000f8efc3f */
[----:B------:R-:W-:-:S06]  /*fe50*/  UISETP.NE.AND UP0, UPT, UR5, 0x3, UPT ;  /* 0x000000030500788c */ /* 0x000fcc000bf05270 */
[----:B------:R-:W-:-:S13]  /*fe60*/  PLOP3.LUT P0, PT, PT, PT, UP0, 0x80, 0x0 ;  /* 0x000000000000781c */ /* 0x000fda0003f0f008 */
[----:B------:R-:W-:Y:S05]  /*fe70*/  @!P0 BRA `(.L_x_318) ;  /* 0x0000000000048947 */ /* 0x000fea0003800000 */
[----:B------:R-:W-:Y:S01]  /*fe80*/  BPT.TRAP 0x1 ;  /* 0x000000040000795c */ /* 0x000fe20000300000 */
.L_x_318:
[----:B01----:R-:W0:Y:S01]  /*fe90*/  S2R R3, SR_CgaCtaId ;  /* 0x0000000000037919 */ /* 0x003e220000008800 */
[----:B------:R-:W-:Y:S02]  /*fea0*/  MOV R2, 0x400 ;  /* 0x0000040000027802 */ /* 0x000fe40000000f00 */
[----:B------:R-:W-:Y:S02]  /*feb0*/  SHF.L.U32 R4, R0, 0x1f, RZ ;  /* 0x0000001f00047819 */ /* 0x000fe400000006ff */
[----:B0-----:R-:W-:-:S05]  /*fec0*/  LEA R2, R3, R2, 0x18 ;  /* 0x0000000203027211 */ /* 0x001fca00078ec0ff */
[----:B------:R-:W-:-:S04]  /*fed0*/  VIADD R2, R2, 0x18 ;  /* 0x0000001802027836 */ /* 0x000fc80000000000 */
[C---:B------:R-:W-:Y:S02]  /*fee0*/  IMAD R7, R9.reuse, 0x8, R2 ;  /* 0x0000000809077824 */ /* 0x040fe400078e0202 */
[----:B------:R-:W-:Y:S02]  /*fef0*/  VIADD R9, R9, 0x1 ;  /* 0x0000000109097836 */ /* 0x000fe40000000000 */
[----:B------:R-:W0:Y:S03]  /*ff00*/  SYNCS.PHASECHK.TRANS64.TRYWAIT P0, [R7+URZ], R4 ;  /* 0x00000004070075a7 */ /* 0x000e26000800017f */
[----:B------:R-:W-:-:S04]  /*ff10*/  ISETP.NE.AND P1, PT, R9, 0x3, PT ;  /* 0x000000030900780c */ /* 0x000fc80003f25270 */
[----:B------:R-:W-:Y:S02]  /*ff20*/  SEL R3, RZ, 0x1, P1 ;  /* 0x00000001ff037807 */ /* 0x000fe40000800000 */
[----:B------:R-:W-:Y:S02]  /*ff30*/  SEL R9, R9, RZ, P1 ;  /* 0x000000ff09097207 */ /* 0x000fe40000800000 */
[----:B------:R-:W-:-:S03]  /*ff40*/  LOP3.LUT R11, R0, R3, RZ, 0x3c, !PT ;  /* 0x00000003000b7212 */ /* 0x000fc600078e3cff */
[----:B------:R-:W-:Y:S01]  /*ff50*/  IMAD R6, R9, 0x8, R2 ;  /* 0x0000000809067824 */ /* 0x000fe200078e0202 */
[----:B------:R-:W-:Y:S01]  /*ff60*/  SHF.L.U32 R5, R11, 0x1f, RZ ;  /* 0x0000001f0b057819 */ /* 0x000fe200000006ff */
[----:B0-----:R-:W-:Y:S06]  /*ff70*/  @!P0 BRA `(.L_x_319) ;  /* 0x0000000000fc8947 */ /* 0x001fec0003800000 */
.L_x_331:
[----:B------:R-:W1:Y:S01]  /*ff80*/  SYNCS.PHASECHK.TRANS64.TRYWAIT P0, [R6+URZ], R5 ;  /* 0x00000005060075a7 */ /* 0x000e62000800017f */
[----:B------:R-:W-:-:S05]  /*ff90*/  VIADD R0, R9, 0x1 ;  /* 0x0000000109007836 */ /* 0x000fca0000000000 */
[----:B------:R-:W-:-:S04]  /*ffa0*/  ISETP.NE.AND P1, PT, R0, 0x3, PT ;  /* 0x000000030000780c */ /* 0x000fc80003f25270 */
[----:B0-----:R-:W-:Y:S02]  /*ffb0*/  SEL R4, RZ, 0x1, P1 ;  /* 0x00000001ff047807 */ /* 0x001fe40000800000 */
[----:B------:R-:W-:Y:S02]  /*ffc0*/  SEL R3, R0, RZ, P1 ;  /* 0x000000ff00037207 */ /* 0x000fe40000800000 */
[----:B------:R-:W-:Y:S01]  /*ffd0*/  LOP3.LUT R0, R11, R4, RZ, 0x3c, !PT ;  /* 0x000000040b007212 */ /* 0x000fe200078e3cff */
[----:B-1----:R-:W-:Y:S06]  /*ffe0*/  @!P0 BRA `(.L_x_320) ;  /* 0x0000000000f48947 */ /* 0x002fec0003800000 */
.L_x_332:
[----:B------:R-:W-:Y:S01]  /*fff0*/  IMAD R3, R3, 0x8, R2 ;  /* 0x0000000803037824 */ /* 0x000fe200078e0202 */
[----:B------:R-:W-:-:S07]  /*10000*/  SHF.L.U32 R0, R0, 0x1f, RZ ;  /* 0x0000001f00007819 */ /* 0x000fce00000006ff */
.L_x_321:
[----:B-1----:R1:W2:Y:S02]  /*10010*/  SYNCS.PHASECHK.TRANS64.TRYWAIT P0, [R3+URZ], R0 ;  /* 0x00000000030075a7 */ /* 0x0022a4000800017f */
[----:B--2---:R-:W-:Y:S05]  /*10020*/  @!P0 NANOSLEEP.SYNCS 0x989680 ;  /* 0x009896800000895d */ /* 0x004fea0003900000 */
[----:B------:R-:W2:Y:S02]  /*10030*/  @!P0 SYNCS.PHASECHK.TRANS64 P0, [R3+URZ], R0 ;  /* 0x00000000030085a7 */ /* 0x000ea4000800007f */
[----:B--2---:R-:W-:Y:S05]  /*10040*/  @!P0 BRA `(.L_x_321) ;  /* 0xfffffffc00f08947 */ /* 0x004fea000383ffff */
.L_x_317:
[----:B------:R-:W-:Y:S05]  /*10050*/  BSYNC B0 ;  /* 0x0000000000007941 */ /* 0x000fea0003800000 */
.L_x_316:
[----:B------:R-:W-:Y:S05]  /*10060*/  EXIT ;  /* 0x000000000000794d */ /* 0x000fea0003800000 */
.L_x_19:
[----:B----4-:R-:W-:-:S04]  /*10070*/  IMAD.U32 R3, RZ, RZ, UR17 ;  /* 0x00000011ff037e24 */ /* 0x010fc8000f8e00ff */
[----:B------:R4:W0:Y:S03]  /*10080*/  SYNCS.PHASECHK.TRANS64.TRYWAIT P1, [R3+URZ+-0x8], R0 ;  /* 0xfffff800030075a7 */ /* 0x000826000802017f */
[----:B0-----:R-:W-:Y:S05]  /*10090*/  @!P1 NANOSLEEP.SYNCS 0x989680 ;  /* 0x009896800000995d */ /* 0x001fea0003900000 */
[----:B------:R-:W0:Y:S02]  /*100a0*/  @!P1 SYNCS.PHASECHK.TRANS64 P1, [R3+URZ+-0x8], R0 ;  /* 0xfffff800030095a7 */ /* 0x000e24000802007f */
[----:B0-----:R-:W-:Y:S05]  /*100b0*/  @!P1 BRA `(.L_x_19) ;  /* 0xfffffffc00ec9947 */ /* 0x001fea000383ffff */
[----:B------:R-:W-:Y:S05]  /*100c0*/  BRA `(.L_x_322) ;  /* 0xffffff1400ac7947 */ /* 0x000fea000383ffff */
.L_x_24:
[----:B-1----:R-:W-:-:S04]  /*100d0*/  IMAD.U32 R3, RZ, RZ, UR6 ;  /* 0x00000006ff037e24 */ /* 0x002fc8000f8e00ff */
[----:B------:R1:W2:Y:S03]  /*100e0*/  SYNCS.PHASECHK.TRANS64.TRYWAIT P1, [R3+URZ], R0 ;  /* 0x00000000030075a7 */ /* 0x0002a6000802017f */
[----:B--2---:R-:W-:Y:S05]  /*100f0*/  @!P1 NANOSLEEP.SYNCS 0x989680 ;  /* 0x009896800000995d */ /* 0x004fea0003900000 */
[----:B------:R-:W2:Y:S02]  /*10100*/  @!P1 SYNCS.PHASECHK.TRANS64 P1, [R3+URZ], R0 ;  /* 0x00000000030095a7 */ /* 0x000ea4000802007f */
[----:B--2---:R-:W-:Y:S05]  /*10110*/  @!P1 BRA `(.L_x_24) ;  /* 0xfffffffc00ec9947 */ /* 0x004fea000383ffff */
[----:B------:R-:W-:Y:S05]  /*10120*/  BRA `(.L_x_23) ;  /* 0xffffff2000147947 */ /* 0x000fea000383ffff */
.L_x_30:
[----:B-----5:R3:W-:Y:S02]  /*10130*/  STL [R1+0x9c], R0 ;  /* 0x00009c0001007387 */ /* 0x0207e40000100800 */
[----:B---3--:R-:W-:-:S04]  /*10140*/  IMAD.U32 R0, RZ, RZ, UR9 ;  /* 0x00000009ff007e24 */ /* 0x008fc8000f8e00ff */
[----:B------:R3:W4:Y:S03]  /*10150*/  SYNCS.PHASECHK.TRANS64.TRYWAIT P1, [R0+URZ], R229 ;  /* 0x000000e5000075a7 */ /* 0x000726000802017f */
[----:B----4-:R-:W-:Y:S05]  /*10160*/  @!P1 NANOSLEEP.SYNCS 0x989680 ;  /* 0x009896800000995d */ /* 0x010fea0003900000 */
[----:B------:R3:W4:Y:S02]  /*10170*/  @!P1 SYNCS.PHASECHK.TRANS64 P1, [R0+URZ], R229 ;  /* 0x000000e5000095a7 */ /* 0x000724000802007f */
[----:B---3--:R3:W5:Y:S02]  /*10180*/  LDL.LU R0, [R1+0x9c] ;  /* 0x00009c0001007983 */ /* 0x0087640000300800 */
[----:B---34-:R-:W-:Y:S05]  /*10190*/  @!P1 BRA `(.L_x_30) ;  /* 0xfffffffc00e49947 */ /* 0x018fea000383ffff */
[----:B------:R-:W-:Y:S05]  /*101a0*/  BRA `(.L_x_29) ;  /* 0xffffff30007c7947 */ /* 0x000fea000383ffff */
.L_x_38:
[----:B0-----:R-:W-:-:S04]  /*101b0*/  IMAD.U32 R25, RZ, RZ, UR17 ;  /* 0x00000011ff197e24 */ /* 0x001fc8000f8e00ff */
[----:B------:R0:W1:Y:S03]  /*101c0*/  SYNCS.PHASECHK.TRANS64.TRYWAIT P1, [R25+URZ+0x8], R24 ;  /* 0x00000818190075a7 */ /* 0x000066000802017f */
[----:B-1----:R-:W-:Y:S05]  /*101d0*/  @!P1 NANOSLEEP.SYNCS 0x989680 ;  /* 0x009896800000995d */ /* 0x002fea0003900000 */
[----:B------:R-:W1:Y:S02]  /*101e0*/  @!P1 SYNCS.PHASECHK.TRANS64 P1, [R25+URZ+0x8], R24 ;  /* 0x00000818190095a7 */ /* 0x000e64000802007f */
[----:B-1----:R-:W-:Y:S05]  /*101f0*/  @!P1 BRA `(.L_x_38) ;  /* 0xfffffffc00ec9947 */ /* 0x002fea000383ffff */
[----:B------:R-:W-:Y:S05]  /*10200*/  BRA `(.L_x_323) ;  /* 0xffffff5400707947 */ /* 0x000fea000383ffff */
.L_x_303:
[----:B------:R-:W-:Y:S01]  /*10210*/  BSSY B1, `(.L_x_324) ;  /* 0x0000006000017945 */ /* 0x000fe20003800000 */
[----:B------:R-:W-:-:S07]  /*10220*/  IMAD.MOV.U32 R2, RZ, RZ, -0x1 ;  /* 0xffffffffff027424 */ /* 0x000fce00078e00ff */
[----:B------:R-:W-:Y:S05]  /*10230*/  WARPSYNC.COLLECTIVE R2, `(.L_x_325) ;  /* 0x00000000020c7348 */ /* 0x000fea0003c00000 */
[----:B------:R-:W-:Y:S02]  /*10240*/  ELECT P1, UR62, PT ;  /* 0x00000000003e782f */ /* 0x000fe40003820000 */
[----:B------:R-:W-:Y:S01]  /*10250*/  MOV R2, UR62 ;  /* 0x0000003e00027c02 */ /* 0x000fe20008000f00 */
[----:B------:R-:W-:Y:S10]  /*10260*/  ENDCOLLECTIVE ;  /* 0x000000000000791b */ /* 0x000ff40003800000 */
.L_x_325:
[----:B------:R-:W-:Y:S05]  /*10270*/  BSYNC B1 ;  /* 0x0000000000017941 */ /* 0x000fea0003800000 */
.L_x_324:
[----:B------:R-:W-:Y:S05]  /*10280*/  BRA `(.L_x_326) ;  /* 0xffffffec00d47947 */ /* 0x000fea000383ffff */
.L_x_306:
[----:B-1----:R1:W2:Y:S02]  /*10290*/  SYNCS.PHASECHK.TRANS64.TRYWAIT P1, [R11+URZ+0x18], R4 ;  /* 0x000018040b0075a7 */ /* 0x0022a4000802017f */
[----:B--2---:R-:W-:Y:S05]  /*102a0*/  @!P1 NANOSLEEP.SYNCS 0x989680 ;  /* 0x009896800000995d */ /* 0x004fea0003900000 */
[----:B------:R-:W2:Y:S02]  /*102b0*/  @!P1 SYNCS.PHASECHK.TRANS64 P1, [R11+URZ+0x18], R4 ;  /* 0x000018040b0095a7 */ /* 0x000ea4000802007f */
[----:B--2---:R-:W-:Y:S05]  /*102c0*/  @!P1 BRA `(.L_x_306) ;  /* 0xfffffffc00f09947 */ /* 0x004fea000383ffff */
[----:B------:R-:W-:Y:S05]  /*102d0*/  BRA `(.L_x_327) ;  /* 0xfffffff000187947 */ /* 0x000fea000383ffff */
.L_x_315:
[----:B------:R-:W-:Y:S01]  /*102e0*/  BSSY B0, `(.L_x_328) ;  /* 0x0000006000007945 */ /* 0x000fe20003800000 */
[----:B------:R-:W-:-:S07]  /*102f0*/  IMAD.MOV.U32 R2, RZ, RZ, -0x1 ;  /* 0xffffffffff027424 */ /* 0x000fce00078e00ff */
[----:B01----:R-:W-:Y:S05]  /*10300*/  WARPSYNC.COLLECTIVE R2, `(.L_x_329) ;  /* 0x00000000020c7348 */ /* 0x003fea0003c00000 */
[----:B------:R-:W-:Y:S02]  /*10310*/  ELECT P1, UR62, PT ;  /* 0x00000000003e782f */ /* 0x000fe40003820000 */
[----:B------:R-:W-:Y:S01]  /*10320*/  MOV R2, UR62 ;  /* 0x0000003e00027c02 */ /* 0x000fe20008000f00 */
[----:B01----:R-:W-:Y:S10]  /*10330*/  ENDCOLLECTIVE ;  /* 0x000000000000791b */ /* 0x003ff40003800000 */
.L_x_329:
[----:B------:R-:W-:Y:S05]  /*10340*/  BSYNC B0 ;  /* 0x0000000000007941 */ /* 0x000fea0003800000 */
.L_x_328:
[----:B------:R-:W-:Y:S01]  /*10350*/  PLOP3.LUT P0, PT, P1, PT, PT, 0x80, 0x0 ;  /* 0x000000000000781c */ /* 0x000fe20000f0f070 */
[----:B------:R-:W-:-:S12]  /*10360*/  BRA `(.L_x_330) ;  /* 0xfffffff800ac7947 */ /* 0x000fd8000383ffff */
.L_x_319:
[----:B0-----:R0:W1:Y:S02]  /*10370*/  SYNCS.PHASECHK.TRANS64.TRYWAIT P0, [R7+URZ], R4 ;  /* 0x00000004070075a7 */ /* 0x001064000800017f */
[----:B-1----:R-:W-:Y:S05]  /*10380*/  @!P0 NANOSLEEP.SYNCS 0x989680 ;  /* 0x009896800000895d */ /* 0x002fea0003900000 */
[----:B------:R-:W1:Y:S02]  /*10390*/  @!P0 SYNCS.PHASECHK.TRANS64 P0, [R7+URZ], R4 ;  /* 0x00000004070085a7 */ /* 0x000e64000800007f */
[----:B-1----:R-:W-:Y:S05]  /*103a0*/  @!P0 BRA `(.L_x_319) ;  /* 0xfffffffc00f08947 */ /* 0x002fea000383ffff */
[----:B------:R-:W-:Y:S05]  /*103b0*/  BRA `(.L_x_331) ;  /* 0xfffffff800f07947 */ /* 0x000fea000383ffff */
.L_x_320:
[----:B0-----:R0:W1:Y:S02]  /*103c0*/  SYNCS.PHASECHK.TRANS64.TRYWAIT P0, [R6+URZ], R5 ;  /* 0x00000005060075a7 */ /* 0x001064000800017f */
[----:B-1----:R-:W-:Y:S05]  /*103d0*/  @!P0 NANOSLEEP.SYNCS 0x989680 ;  /* 0x009896800000895d */ /* 0x002fea0003900000 */
[----:B------:R-:W1:Y:S02]  /*103e0*/  @!P0 SYNCS.PHASECHK.TRANS64 P0, [R6+URZ], R5 ;  /* 0x00000005060085a7 */ /* 0x000e64000800007f */
[----:B-1----:R-:W-:Y:S05]  /*103f0*/  @!P0 BRA `(.L_x_320) ;  /* 0xfffffffc00f08947 */ /* 0x002fea000383ffff */
[----:B------:R-:W-:Y:S05]  /*10400*/  BRA `(.L_x_332) ;  /* 0xfffffff800f87947 */ /* 0x000fea000383ffff */
.L_x_333:
[----:B------:R-:W-:-:S00]  /*10410*/  BRA `(.L_x_333) ;  /* 0xfffffffc00fc7947 */ /* 0x000fc0000383ffff */
[----:B------:R-:W-:-:S00]  /*10420*/  NOP ;  /* 0x0000000000007918 */ /* 0x000fc00000000000 */
        /* <DEDUP_REMOVED lines=13> */
.L_x_334:


//--------------------- .nv.shared._ZN7cutlass13device_kernelINS_4gemm6kernel13GemmUniversalIN4cute5tupleIJiiiiEEENS1_10collective13CollectiveMmaINS1_37MainloopSm90TmaGmmaWarpSpecializedFP8ILi3ENS5_IJNS4_1CILi1EEENSA_ILi2EEESB_EEENS1_32KernelTmaWarpSpecializedPingpongEEENS5_IJNSA_ILi64EEENSA_ILi256EEESG_EEENS_12float_e5m2_tENS5_IJlSB_lEEESJ_SK_NS4_8TiledMMAINS4_8MMA_AtomIJNS4_4SM904GMMA31MMA_64x256x32_F32E5M2E5M2_SS_TNILNSO_7ScaleInE1ELSQ_1EEEEEENS4_6LayoutINS5_IJSB_SB_SB_EEENS5_IJNSA_ILi0EEESV_SV_EEEEENS5_IJNS4_10UnderscoreESY_SY_EEEEENS4_23SM90_TMA_LOAD_MULTICASTENS4_14ComposedLayoutINS4_7SwizzleILi2ELi4ELi3EEENS4_18smem_ptr_flag_bitsILi8EEENST_INS5_IJNSA_ILi8EEESG_EEENS5_IJSG_SB_EEEEEEEvNS4_8identityENS4_13SM90_TMA_LOADES1B_vS1C_EENS_8epilogue10collective6detail29Sm90TmaWarpSpecializedAdapterINS1G_15DefaultEpilogueISJ_SK_SK_NS1F_6thread17LinearCombinationISJ_Li1EffLNS1K_9ScaleType4KindE0ELNS_15FloatRoundStyleE2ESJ_EENS1_15EpilogueDefaultEEEEEvvEEEEvNT_6ParamsE --------------------------
	.section	.nv.shared._ZN7cutlass13device_kernelINS_4gemm6kernel13GemmUniversalIN4cute5tupleIJiiiiEEENS1_10collective13CollectiveMmaINS1_37MainloopSm90TmaGmmaWarpSpecializedFP8ILi3ENS5_IJNS4_1CILi1EEENSA_ILi2EEESB_EEENS1_32KernelTmaWarpSpecializedPingpongEEENS5_IJNSA_ILi64EEENSA_ILi256EEESG_EEENS_12float_e5m2_tENS5_IJlSB_lEEESJ_SK_NS4_8TiledMMAINS4_8MMA_AtomIJNS4_4SM904GMMA31MMA_64x256x32_F32E5M2E5M2_SS_TNILNSO_7ScaleInE1ELSQ_1EEEEEENS4_6LayoutINS5_IJSB_SB_SB_EEENS5_IJNSA_ILi0EEESV_SV_EEEEENS5_IJNS4_10UnderscoreESY_SY_EEEEENS4_23SM90_TMA_LOAD_MULTICASTENS4_14ComposedLayoutINS4_7SwizzleILi2ELi4ELi3EEENS4_18smem_ptr_flag_bitsILi8EEENST_INS5_IJNSA_ILi8EEESG_EEENS5_IJSG_SB_EEEEEEEvNS4_8identityENS4_13SM90_TMA_LOADES1B_vS1C_EENS_8epilogue10collective6detail29Sm90TmaWarpSpecializedAdapterINS1G_15DefaultEpilogueISJ_SK_SK_NS1F_6thread17LinearCombinationISJ_Li1EffLNS1K_9ScaleType4KindE0ELNS_15FloatRoundStyleE2ESJ_EENS1_15EpilogueDefaultEEEEEvvEEEEvNT_6ParamsE,"aw",@nobits
	.sectionflags	@""
	.align	16
	.zero		1024


//--------------------- .nv.shared.reserved.0     --------------------------
	.section	.nv.shared.reserved.0,"aw",@nobits
	.weak		__nv_reservedSMEM_offset_0_alias
	.size		__nv_reservedSMEM_offset_0_alias, 0, 0
	.other		__nv_reservedSMEM_offset_0_alias,@"STO_CUDA_RESERVED_SHARED STV_DEFAULT"
__nv_reservedSMEM_offset_0_alias:
	.zero		0


//--------------------- .nv.global                --------------------------
	.section	.nv.global,"aw",@nobits
.nv.global:
	.type		_ZN39_INTERNAL_fc175128_4_k_cu_2b204aa0_42884cute1_E,@object
	.size		_ZN39_INTERNAL_fc175128_4_k_cu_2b204aa0_42884cute1_E,(_ZN39_INTERNAL_fc175128_4_k_cu_2b204aa0_42884cuda3std3__45__cpo6cbeginE - _ZN39_INTERNAL_fc175128_4_k_cu_2b204aa0_42884cute1_E)
_ZN39_INTERNAL_fc175128_4_k_cu_2b204aa0_42884cute1_E:
	.zero		1
	.type		_ZN39_INTERNAL_fc175128_4_k_cu_2b204aa0_42884cuda3std3__45__cpo6cbeginE,@object
	.size		_ZN39_INTERNAL_fc175128_4_k_cu_2b204aa0_42884cuda3std3__45__cpo6cbeginE,(_ZN39_INTERNAL_fc175128_4_k_cu_2b204aa0_42884cuda3std3__48in_placeE - _ZN39_INTERNAL_fc175128_4_k_cu_2b204aa0_42884cuda3std3__45__cpo6cbeginE)
_ZN39_INTERNAL_fc175128_4_k_cu_2b204aa0_42884cuda3std3__45__cpo6cbeginE:
	.zero		1
	.type		_ZN39_INTERNAL_fc175128_4_k_cu_2b204aa0_42884cuda3std3__48in_placeE,@object
	.size		_ZN39_INTERNAL_fc175128_4_k_cu_2b204aa0_42884cuda3std3__48in_placeE,(_ZN39_INTERNAL_fc175128_4_k_cu_2b204aa0_42884cuda3std6ranges3__45__cpo9iter_moveE - _ZN39_INTERNAL_fc175128_4_k_cu_2b204aa0_42884cuda3std3__48in_placeE)
_ZN39_INTERNAL_fc175128_4_k_cu_2b204aa0_42884cuda3std3__48in_placeE:
	.zero		1
	.type		_ZN39_INTERNAL_fc175128_4_k_cu_2b204aa0_42884cuda3std6ranges3__45__cpo9iter_moveE,@object
	.size		_ZN39_INTERNAL_fc175128_4_k_cu_2b204aa0_42884cuda3std6ranges3__45__cpo9iter_moveE,(_ZN39_INTERNAL_fc175128_4_k_cu_2b204aa0_42884cuda3std3__45__cpo5beginE - _ZN39_INTERNAL_fc175128_4_k_cu_2b204aa0_42884cuda3std6ranges3__45__cpo9iter_moveE)
_ZN39_INTERNAL_fc175128_4_k_cu_2b204aa0_42884cuda3std6ranges3__45__cpo9iter_moveE:
	.zero		1
	.type		_ZN39_INTERNAL_fc175128_4_k_cu_2b204aa0_42884cuda3std3__45__cpo5beginE,@object
	.size		_ZN39_INTERNAL_fc175128_4_k_cu_2b204aa0_42884cuda3std3__45__cpo5beginE,(_ZN39_INTERNAL_fc175128_4_k_cu_2b204aa0_42884cuda3std3__441_GLOBAL__N__fc175128_4_k_cu_2b204aa0_42886ignoreE - _ZN39_INTERNAL_fc175128_4_k_cu_2b204aa0_42884cuda3std3__45__cpo5beginE)
_ZN39_INTERNAL_fc175128_4_k_cu_2b204aa0_42884cuda3std3__45__cpo5beginE:
	.zero		1
	.type		_ZN39_INTERNAL_fc175128_4_k_cu_2b204aa0_42884cuda3std3__441_GLOBAL__N__fc175128_4_k_cu_2b204aa0_42886ignoreE,@object
	.size		_ZN39_INTERNAL_fc175128_4_k_cu_2b204aa0_42884cuda3std3__441_GLOBAL__N__fc175128_4_k_cu_2b204aa0_42886ignoreE,(_ZN39_INTERNAL_fc175128_4_k_cu_2b204aa0_42884cute7productE - _ZN39_INTERNAL_fc175128_4_k_cu_2b204aa0_42884cuda3std3__441_GLOBAL__N__fc175128_4_k_cu_2b204aa0_42886ignoreE)
_ZN39_INTERNAL_fc175128_4_k_cu_2b204aa0_42884cuda3std3__441_GLOBAL__N__fc175128_4_k_cu_2b204aa0_42886ignoreE:
	.zero		1
	.type		_ZN39_INTERNAL_fc175128_4_k_cu_2b204aa0_42884cute7productE,@object
	.size		_ZN39_INTERNAL_fc175128_4_k_cu_2b204aa0_42884cute7productE,(_ZN39_INTERNAL_fc175128_4_k_cu_2b204aa0_42884cuda3std3__45__cpo3endE - _ZN39_INTERNAL_fc175128_4_k_cu_2b204aa0_42884cute7productE)
_ZN39_INTERNAL_fc175128_4_k_cu_2b204aa0_42884cute7productE:
	.zero		1
	.type		_ZN39_INTERNAL_fc175128_4_k_cu_2b204aa0_42884cuda3std3__45__cpo3endE,@object
	.size		_ZN39_INTERNAL_fc175128_4_k_cu_2b204aa0_42884cuda3std3__45__cpo3endE,(_ZN39_INTERNAL_fc175128_4_k_cu_2b204aa0_42884cuda3std3__419piecewise_constructE - _ZN39_INTERNAL_fc175128_4_k_cu_2b204aa0_42884cuda3std3__45__cpo3endE)
_ZN39_INTERNAL_fc175128_4_k_cu_2b204aa0_42884cuda3std3__45__cpo3endE:
	.zero		1
	.type		_ZN39_INTERNAL_fc175128_4_k_cu_2b204aa0_42884cuda3std3__419piecewise_constructE,@object
	.size		_ZN39_INTERNAL_fc175128_4_k_cu_2b204aa0_42884cuda3std3__419piecewise_constructE,(_ZN39_INTERNAL_fc175128_4_k_cu_2b204aa0_42884cuda3std3__45__cpo4cendE - _ZN39_INTERNAL_fc175128_4_k_cu_2b204aa0_42884cuda3std3__419piecewise_constructE)
_ZN39_INTERNAL_fc175128_4_k_cu_2b204aa0_42884cuda3std3__419piecewise_constructE:
	.zero		1
	.type		_ZN39_INTERNAL_fc175128_4_k_cu_2b204aa0_42884cuda3std3__45__cpo4cendE,@object
	.size		_ZN39_INTERNAL_fc175128_4_k_cu_2b204aa0_42884cuda3std3__45__cpo4cendE,(_ZN39_INTERNAL_fc175128_4_k_cu_2b204aa0_42884cuda3std6ranges3__45__cpo4swapE - _ZN39_INTERNAL_fc175128_4_k_cu_2b204aa0_42884cuda3std3__45__cpo4cendE)
_ZN39_INTERNAL_fc175128_4_k_cu_2b204aa0_42884cuda3std3__45__cpo4cendE:
	.zero		1
	.type		_ZN39_INTERNAL_fc175128_4_k_cu_2b204aa0_42884cuda3std6ranges3__45__cpo4swapE,@object
	.size		_ZN39_INTERNAL_fc175128_4_k_cu_2b204aa0_42884cuda3std6ranges3__45__cpo4swapE,(.L_7 - _ZN39_INTERNAL_fc175128_4_k_cu_2b204aa0_42884cuda3std6ranges3__45__cpo4swapE)
_ZN39_INTERNAL_fc175128_4_k_cu_2b204aa0_42884cuda3std6ranges3__45__cpo4swapE:
	.zero		1
.L_7:


//--------------------- .nv.constant0._ZN7cutlass13device_kernelINS_4gemm6kernel13GemmUniversalIN4cute5tupleIJiiiiEEENS1_10collective13CollectiveMmaINS1_37MainloopSm90TmaGmmaWarpSpecializedFP8ILi3ENS5_IJNS4_1CILi1EEENSA_ILi2EEESB_EEENS1_32KernelTmaWarpSpecializedPingpongEEENS5_IJNSA_ILi64EEENSA_ILi256EEESG_EEENS_12float_e5m2_tENS5_IJlSB_lEEESJ_SK_NS4_8TiledMMAINS4_8MMA_AtomIJNS4_4SM904GMMA31MMA_64x256x32_F32E5M2E5M2_SS_TNILNSO_7ScaleInE1ELSQ_1EEEEEENS4_6LayoutINS5_IJSB_SB_SB_EEENS5_IJNSA_ILi0EEESV_SV_EEEEENS5_IJNS4_10UnderscoreESY_SY_EEEEENS4_23SM90_TMA_LOAD_MULTICASTENS4_14ComposedLayoutINS4_7SwizzleILi2ELi4ELi3EEENS4_18smem_ptr_flag_bitsILi8EEENST_INS5_IJNSA_ILi8EEESG_EEENS5_IJSG_SB_EEEEEEEvNS4_8identityENS4_13SM90_TMA_LOADES1B_vS1C_EENS_8epilogue10collective6detail29Sm90TmaWarpSpecializedAdapterINS1G_15DefaultEpilogueISJ_SK_SK_NS1F_6thread17LinearCombinationISJ_Li1EffLNS1K_9ScaleType4KindE0ELNS_15FloatRoundStyleE2ESJ_EENS1_15EpilogueDefaultEEEEEvvEEEEvNT_6ParamsE --------------------------
	.section	.nv.constant0._ZN7cutlass13device_kernelINS_4gemm6kernel13GemmUniversalIN4cute5tupleIJiiiiEEENS1_10collective13CollectiveMmaINS1_37MainloopSm90TmaGmmaWarpSpecializedFP8ILi3ENS5_IJNS4_1CILi1EEENSA_ILi2EEESB_EEENS1_32KernelTmaWarpSpecializedPingpongEEENS5_IJNSA_ILi64EEENSA_ILi256EEESG_EEENS_12float_e5m2_tENS5_IJlSB_lEEESJ_SK_NS4_8TiledMMAINS4_8MMA_AtomIJNS4_4SM904GMMA31MMA_64x256x32_F32E5M2E5M2_SS_TNILNSO_7ScaleInE1ELSQ_1EEEEEENS4_6LayoutINS5_IJSB_SB_SB_EEENS5_IJNSA_ILi0EEESV_SV_EEEEENS5_IJNS4_10UnderscoreESY_SY_EEEEENS4_23SM90_TMA_LOAD_MULTICASTENS4_14ComposedLayoutINS4_7SwizzleILi2ELi4ELi3EEENS4_18smem_ptr_flag_bitsILi8EEENST_INS5_IJNSA_ILi8EEESG_EEENS5_IJSG_SB_EEEEEEEvNS4_8identityENS4_13SM90_TMA_LOADES1B_vS1C_EENS_8epilogue10collective6detail29Sm90TmaWarpSpecializedAdapterINS1G_15DefaultEpilogueISJ_SK_SK_NS1F_6thread17LinearCombinationISJ_Li1EffLNS1K_9ScaleType4KindE0ELNS_15FloatRoundStyleE2ESJ_EENS1_15EpilogueDefaultEEEEEvvEEEEvNT_6ParamsE,"a",@progbits
	.sectionflags	@""
	.align	4
.nv.constant0._ZN7cutlass13device_kernelINS_4gemm6kernel13GemmUniversalIN4cute5tupleIJiiiiEEENS1_10collective13CollectiveMmaINS1_37MainloopSm90TmaGmmaWarpSpecializedFP8ILi3ENS5_IJNS4_1CILi1EEENSA_ILi2EEESB_EEENS1_32KernelTmaWarpSpecializedPingpongEEENS5_IJNSA_ILi64EEENSA_ILi256EEESG_EEENS_12float_e5m2_tENS5_IJlSB_lEEESJ_SK_NS4_8TiledMMAINS4_8MMA_AtomIJNS4_4SM904GMMA31MMA_64x256x32_F32E5M2E5M2_SS_TNILNSO_7ScaleInE1ELSQ_1EEEEEENS4_6LayoutINS5_IJSB_SB_SB_EEENS5_IJNSA_ILi0EEESV_SV_EEEEENS5_IJNS4_10UnderscoreESY_SY_EEEEENS4_23SM90_TMA_LOAD_MULTICASTENS4_14ComposedLayoutINS4_7SwizzleILi2ELi4ELi3EEENS4_18smem_ptr_flag_bitsILi8EEENST_INS5_IJNSA_ILi8EEESG_EEENS5_IJSG_SB_EEEEEEEvNS4_8identityENS4_13SM90_TMA_LOADES1B_vS1C_EENS_8epilogue10collective6detail29Sm90TmaWarpSpecializedAdapterINS1G_15DefaultEpilogueISJ_SK_SK_NS1F_6thread17LinearCombinationISJ_Li1EffLNS1K_9ScaleType4KindE0ELNS_15FloatRoundStyleE2ESJ_EENS1_15EpilogueDefaultEEEEEvvEEEEvNT_6ParamsE:
	.zero		1664


//--------------------- SYMBOLS --------------------------

	.type		.nv.reservedSmem.offset0,@object
	.size		.nv.reservedSmem.offset0,0x4
